//
// Generated by NVIDIA NVVM Compiler
//
// Compiler Build ID: CL-36424714
// Cuda compilation tools, release 13.0, V13.0.88
// Based on NVVM 20.0.0
//

.version 9.0
.target sm_100
.address_size 64

	// .globl	_Z9rt_kernelP6float3PfS1_S1_S0_S0_S0_S0_S0_S0_P6float2i
.func  (.param .b64 func_retval0) __internal_accurate_pow
(
	.param .b64 __internal_accurate_pow_param_0
)
;
.global .align 4 .b8 __cudart_i2opi_f[24] = {65, 144, 67, 60, 153, 149, 98, 219, 192, 221, 52, 245, 209, 87, 39, 252, 41, 21, 68, 78, 110, 131, 249, 162};

.visible .entry _Z9rt_kernelP6float3PfS1_S1_S0_S0_S0_S0_S0_S0_P6float2i(
	.param .u64 .ptr .align 1 _Z9rt_kernelP6float3PfS1_S1_S0_S0_S0_S0_S0_S0_P6float2i_param_0,
	.param .u64 .ptr .align 1 _Z9rt_kernelP6float3PfS1_S1_S0_S0_S0_S0_S0_S0_P6float2i_param_1,
	.param .u64 .ptr .align 1 _Z9rt_kernelP6float3PfS1_S1_S0_S0_S0_S0_S0_S0_P6float2i_param_2,
	.param .u64 .ptr .align 1 _Z9rt_kernelP6float3PfS1_S1_S0_S0_S0_S0_S0_S0_P6float2i_param_3,
	.param .u64 .ptr .align 1 _Z9rt_kernelP6float3PfS1_S1_S0_S0_S0_S0_S0_S0_P6float2i_param_4,
	.param .u64 .ptr .align 1 _Z9rt_kernelP6float3PfS1_S1_S0_S0_S0_S0_S0_S0_P6float2i_param_5,
	.param .u64 .ptr .align 1 _Z9rt_kernelP6float3PfS1_S1_S0_S0_S0_S0_S0_S0_P6float2i_param_6,
	.param .u64 .ptr .align 1 _Z9rt_kernelP6float3PfS1_S1_S0_S0_S0_S0_S0_S0_P6float2i_param_7,
	.param .u64 .ptr .align 1 _Z9rt_kernelP6float3PfS1_S1_S0_S0_S0_S0_S0_S0_P6float2i_param_8,
	.param .u64 .ptr .align 1 _Z9rt_kernelP6float3PfS1_S1_S0_S0_S0_S0_S0_S0_P6float2i_param_9,
	.param .u64 .ptr .align 1 _Z9rt_kernelP6float3PfS1_S1_S0_S0_S0_S0_S0_S0_P6float2i_param_10,
	.param .u32 _Z9rt_kernelP6float3PfS1_S1_S0_S0_S0_S0_S0_S0_P6float2i_param_11
)
{
	.local .align 4 .b8 	__local_depot0[28];
	.reg .b64 	%SP;
	.reg .b64 	%SPL;
	.reg .pred 	%p<297>;
	.reg .b32 	%r<1030>;
	.reg .b32 	%f<830>;
	.reg .b64 	%rd<481>;
	.reg .b64 	%fd<152>;

	mov.u64 	%SPL, __local_depot0;
	ld.param.u64 	%rd177, [_Z9rt_kernelP6float3PfS1_S1_S0_S0_S0_S0_S0_S0_P6float2i_param_0];
	ld.param.u64 	%rd184, [_Z9rt_kernelP6float3PfS1_S1_S0_S0_S0_S0_S0_S0_P6float2i_param_1];
	ld.param.u64 	%rd178, [_Z9rt_kernelP6float3PfS1_S1_S0_S0_S0_S0_S0_S0_P6float2i_param_2];
	ld.param.u64 	%rd179, [_Z9rt_kernelP6float3PfS1_S1_S0_S0_S0_S0_S0_S0_P6float2i_param_3];
	ld.param.u64 	%rd185, [_Z9rt_kernelP6float3PfS1_S1_S0_S0_S0_S0_S0_S0_P6float2i_param_4];
	ld.param.u64 	%rd182, [_Z9rt_kernelP6float3PfS1_S1_S0_S0_S0_S0_S0_S0_P6float2i_param_7];
	ld.param.u64 	%rd186, [_Z9rt_kernelP6float3PfS1_S1_S0_S0_S0_S0_S0_S0_P6float2i_param_8];
	ld.param.u64 	%rd187, [_Z9rt_kernelP6float3PfS1_S1_S0_S0_S0_S0_S0_S0_P6float2i_param_9];
	ld.param.u64 	%rd183, [_Z9rt_kernelP6float3PfS1_S1_S0_S0_S0_S0_S0_S0_P6float2i_param_10];
	ld.param.u32 	%r337, [_Z9rt_kernelP6float3PfS1_S1_S0_S0_S0_S0_S0_S0_P6float2i_param_11];
	cvta.to.global.u64 	%rd1, %rd184;
	cvta.to.global.u64 	%rd2, %rd185;
	cvta.to.global.u64 	%rd188, %rd186;
	cvta.to.global.u64 	%rd189, %rd187;
	add.u64 	%rd3, %SPL, 0;
	mov.u32 	%r338, %ctaid.x;
	mov.u32 	%r339, %ntid.x;
	mov.u32 	%r340, %tid.x;
	mad.lo.s32 	%r1, %r338, %r339, %r340;
	ld.global.f32 	%f1, [%rd189];
	ld.global.f32 	%f2, [%rd189+4];
	ld.global.f32 	%f3, [%rd189+8];
	ld.global.f32 	%f4, [%rd188+12];
	ld.global.f32 	%f5, [%rd188+16];
	ld.global.f32 	%f6, [%rd188+20];
	ld.global.f32 	%f7, [%rd188];
	ld.global.f32 	%f8, [%rd188+4];
	ld.global.f32 	%f9, [%rd188+8];
	mul.f32 	%f190, %f6, 0f3F22F983;
	cvt.rni.s32.f32 	%r993, %f190;
	cvt.rn.f32.s32 	%f191, %r993;
	fma.rn.f32 	%f192, %f191, 0fBFC90FDA, %f6;
	fma.rn.f32 	%f193, %f191, 0fB3A22168, %f192;
	fma.rn.f32 	%f802, %f191, 0fA7C234C5, %f193;
	abs.f32 	%f11, %f6;
	setp.ltu.f32 	%p2, %f11, 0f47CE4780;
	mov.u32 	%r933, %r993;
	mov.f32 	%f787, %f802;
	@%p2 bra 	$L__BB0_8;
	setp.neu.f32 	%p3, %f11, 0f7F800000;
	@%p3 bra 	$L__BB0_3;
	mov.f32 	%f196, 0f00000000;
	mul.rn.f32 	%f787, %f6, %f196;
	mov.b32 	%r933, 0;
	bra.uni 	$L__BB0_8;
$L__BB0_3:
	mov.b32 	%r3, %f6;
	shl.b32 	%r342, %r3, 8;
	or.b32  	%r4, %r342, -2147483648;
	mov.b64 	%rd411, 0;
	mov.b32 	%r930, 0;
	mov.u64 	%rd409, __cudart_i2opi_f;
	mov.u64 	%rd410, %rd3;
$L__BB0_4:
	.pragma "nounroll";
	ld.global.nc.u32 	%r343, [%rd409];
	mad.wide.u32 	%rd193, %r343, %r4, %rd411;
	shr.u64 	%rd411, %rd193, 32;
	st.local.u32 	[%rd410], %rd193;
	add.s32 	%r930, %r930, 1;
	add.s64 	%rd410, %rd410, 4;
	add.s64 	%rd409, %rd409, 4;
	setp.ne.s32 	%p4, %r930, 6;
	@%p4 bra 	$L__BB0_4;
	shr.u32 	%r344, %r3, 23;
	st.local.u32 	[%rd3+24], %rd411;
	and.b32  	%r7, %r344, 31;
	and.b32  	%r345, %r344, 224;
	add.s32 	%r346, %r345, -128;
	shr.u32 	%r347, %r346, 5;
	mul.wide.u32 	%rd194, %r347, 4;
	sub.s64 	%rd10, %rd3, %rd194;
	ld.local.u32 	%r931, [%rd10+24];
	ld.local.u32 	%r932, [%rd10+20];
	setp.eq.s32 	%p5, %r7, 0;
	@%p5 bra 	$L__BB0_7;
	shf.l.wrap.b32 	%r931, %r932, %r931, %r7;
	ld.local.u32 	%r348, [%rd10+16];
	shf.l.wrap.b32 	%r932, %r348, %r932, %r7;
$L__BB0_7:
	shr.u32 	%r349, %r931, 30;
	shf.l.wrap.b32 	%r350, %r932, %r931, 2;
	shl.b32 	%r351, %r932, 2;
	shr.u32 	%r352, %r350, 31;
	add.s32 	%r353, %r352, %r349;
	neg.s32 	%r354, %r353;
	setp.lt.s32 	%p6, %r3, 0;
	selp.b32 	%r933, %r354, %r353, %p6;
	xor.b32  	%r355, %r350, %r3;
	shr.s32 	%r356, %r350, 31;
	xor.b32  	%r357, %r356, %r350;
	xor.b32  	%r358, %r356, %r351;
	cvt.u64.u32 	%rd195, %r357;
	shl.b64 	%rd196, %rd195, 32;
	cvt.u64.u32 	%rd197, %r358;
	or.b64  	%rd198, %rd196, %rd197;
	cvt.rn.f64.s64 	%fd39, %rd198;
	mul.f64 	%fd40, %fd39, 0d3BF921FB54442D19;
	cvt.rn.f32.f64 	%f194, %fd40;
	neg.f32 	%f195, %f194;
	setp.lt.s32 	%p7, %r355, 0;
	selp.f32 	%f787, %f195, %f194, %p7;
$L__BB0_8:
	setp.ltu.f32 	%p8, %f11, 0f47CE4780;
	add.s32 	%r360, %r933, 1;
	mul.rn.f32 	%f197, %f787, %f787;
	and.b32  	%r361, %r933, 1;
	setp.eq.b32 	%p9, %r361, 1;
	selp.f32 	%f198, %f787, 0f3F800000, %p9;
	fma.rn.f32 	%f199, %f197, %f198, 0f00000000;
	fma.rn.f32 	%f200, %f197, 0f37CBAC00, 0fBAB607ED;
	selp.f32 	%f201, 0fB94D4153, %f200, %p9;
	selp.f32 	%f202, 0f3C0885E4, 0f3D2AAABB, %p9;
	fma.rn.f32 	%f203, %f201, %f197, %f202;
	selp.f32 	%f204, 0fBE2AAAA8, 0fBEFFFFFF, %p9;
	fma.rn.f32 	%f205, %f203, %f197, %f204;
	fma.rn.f32 	%f206, %f205, %f199, %f198;
	and.b32  	%r362, %r360, 2;
	setp.eq.s32 	%p10, %r362, 0;
	mov.f32 	%f207, 0f00000000;
	sub.f32 	%f208, %f207, %f206;
	selp.f32 	%f15, %f206, %f208, %p10;
	mov.u32 	%r937, %r993;
	mov.f32 	%f788, %f802;
	@%p8 bra 	$L__BB0_16;
	setp.neu.f32 	%p11, %f11, 0f7F800000;
	@%p11 bra 	$L__BB0_11;
	mov.f32 	%f211, 0f00000000;
	mul.rn.f32 	%f788, %f6, %f211;
	mov.b32 	%r937, 0;
	bra.uni 	$L__BB0_16;
$L__BB0_11:
	mov.b32 	%r16, %f6;
	shl.b32 	%r364, %r16, 8;
	or.b32  	%r17, %r364, -2147483648;
	mov.b64 	%rd414, 0;
	mov.b32 	%r934, 0;
	mov.u64 	%rd412, __cudart_i2opi_f;
	mov.u64 	%rd413, %rd3;
$L__BB0_12:
	.pragma "nounroll";
	ld.global.nc.u32 	%r365, [%rd412];
	mad.wide.u32 	%rd201, %r365, %r17, %rd414;
	shr.u64 	%rd414, %rd201, 32;
	st.local.u32 	[%rd413], %rd201;
	add.s32 	%r934, %r934, 1;
	add.s64 	%rd413, %rd413, 4;
	add.s64 	%rd412, %rd412, 4;
	setp.ne.s32 	%p12, %r934, 6;
	@%p12 bra 	$L__BB0_12;
	shr.u32 	%r366, %r16, 23;
	st.local.u32 	[%rd3+24], %rd414;
	and.b32  	%r20, %r366, 31;
	and.b32  	%r367, %r366, 224;
	add.s32 	%r368, %r367, -128;
	shr.u32 	%r369, %r368, 5;
	mul.wide.u32 	%rd202, %r369, 4;
	sub.s64 	%rd17, %rd3, %rd202;
	ld.local.u32 	%r935, [%rd17+24];
	ld.local.u32 	%r936, [%rd17+20];
	setp.eq.s32 	%p13, %r20, 0;
	@%p13 bra 	$L__BB0_15;
	shf.l.wrap.b32 	%r935, %r936, %r935, %r20;
	ld.local.u32 	%r370, [%rd17+16];
	shf.l.wrap.b32 	%r936, %r370, %r936, %r20;
$L__BB0_15:
	shr.u32 	%r371, %r935, 30;
	shf.l.wrap.b32 	%r372, %r936, %r935, 2;
	shl.b32 	%r373, %r936, 2;
	shr.u32 	%r374, %r372, 31;
	add.s32 	%r375, %r374, %r371;
	neg.s32 	%r376, %r375;
	setp.lt.s32 	%p14, %r16, 0;
	selp.b32 	%r937, %r376, %r375, %p14;
	xor.b32  	%r377, %r372, %r16;
	shr.s32 	%r378, %r372, 31;
	xor.b32  	%r379, %r378, %r372;
	xor.b32  	%r380, %r378, %r373;
	cvt.u64.u32 	%rd203, %r379;
	shl.b64 	%rd204, %rd203, 32;
	cvt.u64.u32 	%rd205, %r380;
	or.b64  	%rd206, %rd204, %rd205;
	cvt.rn.f64.s64 	%fd41, %rd206;
	mul.f64 	%fd42, %fd41, 0d3BF921FB54442D19;
	cvt.rn.f32.f64 	%f209, %fd42;
	neg.f32 	%f210, %f209;
	setp.lt.s32 	%p15, %r377, 0;
	selp.f32 	%f788, %f210, %f209, %p15;
$L__BB0_16:
	setp.ltu.f32 	%p16, %f11, 0f47CE4780;
	mul.rn.f32 	%f212, %f788, %f788;
	and.b32  	%r382, %r937, 1;
	setp.eq.b32 	%p17, %r382, 1;
	selp.f32 	%f213, 0f3F800000, %f788, %p17;
	fma.rn.f32 	%f214, %f212, %f213, 0f00000000;
	fma.rn.f32 	%f215, %f212, 0f37CBAC00, 0fBAB607ED;
	selp.f32 	%f216, %f215, 0fB94D4153, %p17;
	selp.f32 	%f217, 0f3D2AAABB, 0f3C0885E4, %p17;
	fma.rn.f32 	%f218, %f216, %f212, %f217;
	selp.f32 	%f219, 0fBEFFFFFF, 0fBE2AAAA8, %p17;
	fma.rn.f32 	%f220, %f218, %f212, %f219;
	fma.rn.f32 	%f221, %f220, %f214, %f213;
	and.b32  	%r383, %r937, 2;
	setp.eq.s32 	%p18, %r383, 0;
	mov.f32 	%f222, 0f00000000;
	sub.f32 	%f223, %f222, %f221;
	selp.f32 	%f224, %f221, %f223, %p18;
	mul.f32 	%f225, %f8, %f224;
	fma.rn.f32 	%f19, %f7, %f15, %f225;
	mov.u32 	%r941, %r993;
	mov.f32 	%f789, %f802;
	@%p16 bra 	$L__BB0_24;
	setp.neu.f32 	%p19, %f11, 0f7F800000;
	@%p19 bra 	$L__BB0_19;
	mov.f32 	%f228, 0f00000000;
	mul.rn.f32 	%f789, %f6, %f228;
	mov.b32 	%r941, 0;
	bra.uni 	$L__BB0_24;
$L__BB0_19:
	mov.b32 	%r29, %f6;
	shl.b32 	%r385, %r29, 8;
	or.b32  	%r30, %r385, -2147483648;
	mov.b64 	%rd417, 0;
	mov.b32 	%r938, 0;
	mov.u64 	%rd415, __cudart_i2opi_f;
	mov.u64 	%rd416, %rd3;
$L__BB0_20:
	.pragma "nounroll";
	ld.global.nc.u32 	%r386, [%rd415];
	mad.wide.u32 	%rd209, %r386, %r30, %rd417;
	shr.u64 	%rd417, %rd209, 32;
	st.local.u32 	[%rd416], %rd209;
	add.s32 	%r938, %r938, 1;
	add.s64 	%rd416, %rd416, 4;
	add.s64 	%rd415, %rd415, 4;
	setp.ne.s32 	%p20, %r938, 6;
	@%p20 bra 	$L__BB0_20;
	shr.u32 	%r387, %r29, 23;
	st.local.u32 	[%rd3+24], %rd417;
	and.b32  	%r33, %r387, 31;
	and.b32  	%r388, %r387, 224;
	add.s32 	%r389, %r388, -128;
	shr.u32 	%r390, %r389, 5;
	mul.wide.u32 	%rd210, %r390, 4;
	sub.s64 	%rd24, %rd3, %rd210;
	ld.local.u32 	%r939, [%rd24+24];
	ld.local.u32 	%r940, [%rd24+20];
	setp.eq.s32 	%p21, %r33, 0;
	@%p21 bra 	$L__BB0_23;
	shf.l.wrap.b32 	%r939, %r940, %r939, %r33;
	ld.local.u32 	%r391, [%rd24+16];
	shf.l.wrap.b32 	%r940, %r391, %r940, %r33;
$L__BB0_23:
	shr.u32 	%r392, %r939, 30;
	shf.l.wrap.b32 	%r393, %r940, %r939, 2;
	shl.b32 	%r394, %r940, 2;
	shr.u32 	%r395, %r393, 31;
	add.s32 	%r396, %r395, %r392;
	neg.s32 	%r397, %r396;
	setp.lt.s32 	%p22, %r29, 0;
	selp.b32 	%r941, %r397, %r396, %p22;
	xor.b32  	%r398, %r393, %r29;
	shr.s32 	%r399, %r393, 31;
	xor.b32  	%r400, %r399, %r393;
	xor.b32  	%r401, %r399, %r394;
	cvt.u64.u32 	%rd211, %r400;
	shl.b64 	%rd212, %rd211, 32;
	cvt.u64.u32 	%rd213, %r401;
	or.b64  	%rd214, %rd212, %rd213;
	cvt.rn.f64.s64 	%fd43, %rd214;
	mul.f64 	%fd44, %fd43, 0d3BF921FB54442D19;
	cvt.rn.f32.f64 	%f226, %fd44;
	neg.f32 	%f227, %f226;
	setp.lt.s32 	%p23, %r398, 0;
	selp.f32 	%f789, %f227, %f226, %p23;
$L__BB0_24:
	setp.ltu.f32 	%p24, %f11, 0f47CE4780;
	mul.rn.f32 	%f229, %f789, %f789;
	and.b32  	%r403, %r941, 1;
	setp.eq.b32 	%p25, %r403, 1;
	selp.f32 	%f230, 0f3F800000, %f789, %p25;
	fma.rn.f32 	%f231, %f229, %f230, 0f00000000;
	fma.rn.f32 	%f232, %f229, 0f37CBAC00, 0fBAB607ED;
	selp.f32 	%f233, %f232, 0fB94D4153, %p25;
	selp.f32 	%f234, 0f3D2AAABB, 0f3C0885E4, %p25;
	fma.rn.f32 	%f235, %f233, %f229, %f234;
	selp.f32 	%f236, 0fBEFFFFFF, 0fBE2AAAA8, %p25;
	fma.rn.f32 	%f237, %f235, %f229, %f236;
	fma.rn.f32 	%f238, %f237, %f231, %f230;
	and.b32  	%r404, %r941, 2;
	setp.eq.s32 	%p26, %r404, 0;
	mov.f32 	%f239, 0f00000000;
	sub.f32 	%f240, %f239, %f238;
	selp.f32 	%f23, %f238, %f240, %p26;
	mov.u32 	%r945, %r993;
	mov.f32 	%f790, %f802;
	@%p24 bra 	$L__BB0_32;
	setp.neu.f32 	%p27, %f11, 0f7F800000;
	@%p27 bra 	$L__BB0_27;
	mov.f32 	%f243, 0f00000000;
	mul.rn.f32 	%f790, %f6, %f243;
	mov.b32 	%r945, 0;
	bra.uni 	$L__BB0_32;
$L__BB0_27:
	mov.b32 	%r42, %f6;
	shl.b32 	%r406, %r42, 8;
	or.b32  	%r43, %r406, -2147483648;
	mov.b64 	%rd420, 0;
	mov.b32 	%r942, 0;
	mov.u64 	%rd418, __cudart_i2opi_f;
	mov.u64 	%rd419, %rd3;
$L__BB0_28:
	.pragma "nounroll";
	ld.global.nc.u32 	%r407, [%rd418];
	mad.wide.u32 	%rd217, %r407, %r43, %rd420;
	shr.u64 	%rd420, %rd217, 32;
	st.local.u32 	[%rd419], %rd217;
	add.s32 	%r942, %r942, 1;
	add.s64 	%rd419, %rd419, 4;
	add.s64 	%rd418, %rd418, 4;
	setp.ne.s32 	%p28, %r942, 6;
	@%p28 bra 	$L__BB0_28;
	shr.u32 	%r408, %r42, 23;
	st.local.u32 	[%rd3+24], %rd420;
	and.b32  	%r46, %r408, 31;
	and.b32  	%r409, %r408, 224;
	add.s32 	%r410, %r409, -128;
	shr.u32 	%r411, %r410, 5;
	mul.wide.u32 	%rd218, %r411, 4;
	sub.s64 	%rd31, %rd3, %rd218;
	ld.local.u32 	%r943, [%rd31+24];
	ld.local.u32 	%r944, [%rd31+20];
	setp.eq.s32 	%p29, %r46, 0;
	@%p29 bra 	$L__BB0_31;
	shf.l.wrap.b32 	%r943, %r944, %r943, %r46;
	ld.local.u32 	%r412, [%rd31+16];
	shf.l.wrap.b32 	%r944, %r412, %r944, %r46;
$L__BB0_31:
	shr.u32 	%r413, %r943, 30;
	shf.l.wrap.b32 	%r414, %r944, %r943, 2;
	shl.b32 	%r415, %r944, 2;
	shr.u32 	%r416, %r414, 31;
	add.s32 	%r417, %r416, %r413;
	neg.s32 	%r418, %r417;
	setp.lt.s32 	%p30, %r42, 0;
	selp.b32 	%r945, %r418, %r417, %p30;
	xor.b32  	%r419, %r414, %r42;
	shr.s32 	%r420, %r414, 31;
	xor.b32  	%r421, %r420, %r414;
	xor.b32  	%r422, %r420, %r415;
	cvt.u64.u32 	%rd219, %r421;
	shl.b64 	%rd220, %rd219, 32;
	cvt.u64.u32 	%rd221, %r422;
	or.b64  	%rd222, %rd220, %rd221;
	cvt.rn.f64.s64 	%fd45, %rd222;
	mul.f64 	%fd46, %fd45, 0d3BF921FB54442D19;
	cvt.rn.f32.f64 	%f241, %fd46;
	neg.f32 	%f242, %f241;
	setp.lt.s32 	%p31, %r419, 0;
	selp.f32 	%f790, %f242, %f241, %p31;
$L__BB0_32:
	add.s32 	%r424, %r945, 1;
	mul.rn.f32 	%f244, %f790, %f790;
	and.b32  	%r425, %r945, 1;
	setp.eq.b32 	%p32, %r425, 1;
	selp.f32 	%f245, %f790, 0f3F800000, %p32;
	fma.rn.f32 	%f246, %f244, %f245, 0f00000000;
	fma.rn.f32 	%f247, %f244, 0f37CBAC00, 0fBAB607ED;
	selp.f32 	%f248, 0fB94D4153, %f247, %p32;
	selp.f32 	%f249, 0f3C0885E4, 0f3D2AAABB, %p32;
	fma.rn.f32 	%f250, %f248, %f244, %f249;
	selp.f32 	%f251, 0fBE2AAAA8, 0fBEFFFFFF, %p32;
	fma.rn.f32 	%f252, %f250, %f244, %f251;
	fma.rn.f32 	%f253, %f252, %f246, %f245;
	and.b32  	%r426, %r424, 2;
	setp.eq.s32 	%p33, %r426, 0;
	mov.f32 	%f254, 0f00000000;
	sub.f32 	%f255, %f254, %f253;
	selp.f32 	%f256, %f253, %f255, %p33;
	mul.f32 	%f257, %f8, %f256;
	mul.f32 	%f258, %f7, %f23;
	sub.f32 	%f27, %f257, %f258;
	mul.f32 	%f259, %f5, 0f3F22F983;
	cvt.rni.s32.f32 	%r1009, %f259;
	cvt.rn.f32.s32 	%f260, %r1009;
	fma.rn.f32 	%f261, %f260, 0fBFC90FDA, %f5;
	fma.rn.f32 	%f262, %f260, 0fB3A22168, %f261;
	fma.rn.f32 	%f806, %f260, 0fA7C234C5, %f262;
	abs.f32 	%f29, %f5;
	setp.ltu.f32 	%p34, %f29, 0f47CE4780;
	mov.u32 	%r949, %r1009;
	mov.f32 	%f791, %f806;
	@%p34 bra 	$L__BB0_40;
	setp.neu.f32 	%p35, %f29, 0f7F800000;
	@%p35 bra 	$L__BB0_35;
	mov.f32 	%f265, 0f00000000;
	mul.rn.f32 	%f791, %f5, %f265;
	mov.b32 	%r949, 0;
	bra.uni 	$L__BB0_40;
$L__BB0_35:
	mov.b32 	%r56, %f5;
	shl.b32 	%r428, %r56, 8;
	or.b32  	%r57, %r428, -2147483648;
	mov.b64 	%rd423, 0;
	mov.b32 	%r946, 0;
	mov.u64 	%rd421, __cudart_i2opi_f;
	mov.u64 	%rd422, %rd3;
$L__BB0_36:
	.pragma "nounroll";
	ld.global.nc.u32 	%r429, [%rd421];
	mad.wide.u32 	%rd225, %r429, %r57, %rd423;
	shr.u64 	%rd423, %rd225, 32;
	st.local.u32 	[%rd422], %rd225;
	add.s32 	%r946, %r946, 1;
	add.s64 	%rd422, %rd422, 4;
	add.s64 	%rd421, %rd421, 4;
	setp.ne.s32 	%p36, %r946, 6;
	@%p36 bra 	$L__BB0_36;
	shr.u32 	%r430, %r56, 23;
	st.local.u32 	[%rd3+24], %rd423;
	and.b32  	%r60, %r430, 31;
	and.b32  	%r431, %r430, 224;
	add.s32 	%r432, %r431, -128;
	shr.u32 	%r433, %r432, 5;
	mul.wide.u32 	%rd226, %r433, 4;
	sub.s64 	%rd38, %rd3, %rd226;
	ld.local.u32 	%r947, [%rd38+24];
	ld.local.u32 	%r948, [%rd38+20];
	setp.eq.s32 	%p37, %r60, 0;
	@%p37 bra 	$L__BB0_39;
	shf.l.wrap.b32 	%r947, %r948, %r947, %r60;
	ld.local.u32 	%r434, [%rd38+16];
	shf.l.wrap.b32 	%r948, %r434, %r948, %r60;
$L__BB0_39:
	shr.u32 	%r435, %r947, 30;
	shf.l.wrap.b32 	%r436, %r948, %r947, 2;
	shl.b32 	%r437, %r948, 2;
	shr.u32 	%r438, %r436, 31;
	add.s32 	%r439, %r438, %r435;
	neg.s32 	%r440, %r439;
	setp.lt.s32 	%p38, %r56, 0;
	selp.b32 	%r949, %r440, %r439, %p38;
	xor.b32  	%r441, %r436, %r56;
	shr.s32 	%r442, %r436, 31;
	xor.b32  	%r443, %r442, %r436;
	xor.b32  	%r444, %r442, %r437;
	cvt.u64.u32 	%rd227, %r443;
	shl.b64 	%rd228, %rd227, 32;
	cvt.u64.u32 	%rd229, %r444;
	or.b64  	%rd230, %rd228, %rd229;
	cvt.rn.f64.s64 	%fd47, %rd230;
	mul.f64 	%fd48, %fd47, 0d3BF921FB54442D19;
	cvt.rn.f32.f64 	%f263, %fd48;
	neg.f32 	%f264, %f263;
	setp.lt.s32 	%p39, %r441, 0;
	selp.f32 	%f791, %f264, %f263, %p39;
$L__BB0_40:
	setp.ltu.f32 	%p40, %f29, 0f47CE4780;
	add.s32 	%r446, %r949, 1;
	mul.rn.f32 	%f266, %f791, %f791;
	and.b32  	%r447, %r949, 1;
	setp.eq.b32 	%p41, %r447, 1;
	selp.f32 	%f267, %f791, 0f3F800000, %p41;
	fma.rn.f32 	%f268, %f266, %f267, 0f00000000;
	fma.rn.f32 	%f269, %f266, 0f37CBAC00, 0fBAB607ED;
	selp.f32 	%f270, 0fB94D4153, %f269, %p41;
	selp.f32 	%f271, 0f3C0885E4, 0f3D2AAABB, %p41;
	fma.rn.f32 	%f272, %f270, %f266, %f271;
	selp.f32 	%f273, 0fBE2AAAA8, 0fBEFFFFFF, %p41;
	fma.rn.f32 	%f274, %f272, %f266, %f273;
	fma.rn.f32 	%f275, %f274, %f268, %f267;
	and.b32  	%r448, %r446, 2;
	setp.eq.s32 	%p42, %r448, 0;
	mov.f32 	%f276, 0f00000000;
	sub.f32 	%f277, %f276, %f275;
	selp.f32 	%f278, %f275, %f277, %p42;
	mul.f32 	%f33, %f19, %f278;
	mov.u32 	%r953, %r1009;
	mov.f32 	%f792, %f806;
	@%p40 bra 	$L__BB0_48;
	setp.neu.f32 	%p43, %f29, 0f7F800000;
	@%p43 bra 	$L__BB0_43;
	mov.f32 	%f281, 0f00000000;
	mul.rn.f32 	%f792, %f5, %f281;
	mov.b32 	%r953, 0;
	bra.uni 	$L__BB0_48;
$L__BB0_43:
	mov.b32 	%r69, %f5;
	shl.b32 	%r450, %r69, 8;
	or.b32  	%r70, %r450, -2147483648;
	mov.b64 	%rd426, 0;
	mov.b32 	%r950, 0;
	mov.u64 	%rd424, __cudart_i2opi_f;
	mov.u64 	%rd425, %rd3;
$L__BB0_44:
	.pragma "nounroll";
	ld.global.nc.u32 	%r451, [%rd424];
	mad.wide.u32 	%rd233, %r451, %r70, %rd426;
	shr.u64 	%rd426, %rd233, 32;
	st.local.u32 	[%rd425], %rd233;
	add.s32 	%r950, %r950, 1;
	add.s64 	%rd425, %rd425, 4;
	add.s64 	%rd424, %rd424, 4;
	setp.ne.s32 	%p44, %r950, 6;
	@%p44 bra 	$L__BB0_44;
	shr.u32 	%r452, %r69, 23;
	st.local.u32 	[%rd3+24], %rd426;
	and.b32  	%r73, %r452, 31;
	and.b32  	%r453, %r452, 224;
	add.s32 	%r454, %r453, -128;
	shr.u32 	%r455, %r454, 5;
	mul.wide.u32 	%rd234, %r455, 4;
	sub.s64 	%rd45, %rd3, %rd234;
	ld.local.u32 	%r951, [%rd45+24];
	ld.local.u32 	%r952, [%rd45+20];
	setp.eq.s32 	%p45, %r73, 0;
	@%p45 bra 	$L__BB0_47;
	shf.l.wrap.b32 	%r951, %r952, %r951, %r73;
	ld.local.u32 	%r456, [%rd45+16];
	shf.l.wrap.b32 	%r952, %r456, %r952, %r73;
$L__BB0_47:
	shr.u32 	%r457, %r951, 30;
	shf.l.wrap.b32 	%r458, %r952, %r951, 2;
	shl.b32 	%r459, %r952, 2;
	shr.u32 	%r460, %r458, 31;
	add.s32 	%r461, %r460, %r457;
	neg.s32 	%r462, %r461;
	setp.lt.s32 	%p46, %r69, 0;
	selp.b32 	%r953, %r462, %r461, %p46;
	xor.b32  	%r463, %r458, %r69;
	shr.s32 	%r464, %r458, 31;
	xor.b32  	%r465, %r464, %r458;
	xor.b32  	%r466, %r464, %r459;
	cvt.u64.u32 	%rd235, %r465;
	shl.b64 	%rd236, %rd235, 32;
	cvt.u64.u32 	%rd237, %r466;
	or.b64  	%rd238, %rd236, %rd237;
	cvt.rn.f64.s64 	%fd49, %rd238;
	mul.f64 	%fd50, %fd49, 0d3BF921FB54442D19;
	cvt.rn.f32.f64 	%f279, %fd50;
	neg.f32 	%f280, %f279;
	setp.lt.s32 	%p47, %r463, 0;
	selp.f32 	%f792, %f280, %f279, %p47;
$L__BB0_48:
	setp.ltu.f32 	%p48, %f29, 0f47CE4780;
	mul.rn.f32 	%f282, %f792, %f792;
	and.b32  	%r468, %r953, 1;
	setp.eq.b32 	%p49, %r468, 1;
	selp.f32 	%f283, 0f3F800000, %f792, %p49;
	fma.rn.f32 	%f284, %f282, %f283, 0f00000000;
	fma.rn.f32 	%f285, %f282, 0f37CBAC00, 0fBAB607ED;
	selp.f32 	%f286, %f285, 0fB94D4153, %p49;
	selp.f32 	%f287, 0f3D2AAABB, 0f3C0885E4, %p49;
	fma.rn.f32 	%f288, %f286, %f282, %f287;
	selp.f32 	%f289, 0fBEFFFFFF, 0fBE2AAAA8, %p49;
	fma.rn.f32 	%f290, %f288, %f282, %f289;
	fma.rn.f32 	%f291, %f290, %f284, %f283;
	and.b32  	%r469, %r953, 2;
	setp.eq.s32 	%p50, %r469, 0;
	mov.f32 	%f292, 0f00000000;
	sub.f32 	%f293, %f292, %f291;
	selp.f32 	%f294, %f291, %f293, %p50;
	mul.f32 	%f295, %f9, %f294;
	sub.f32 	%f37, %f33, %f295;
	mov.u32 	%r957, %r1009;
	mov.f32 	%f793, %f806;
	@%p48 bra 	$L__BB0_56;
	setp.neu.f32 	%p51, %f29, 0f7F800000;
	@%p51 bra 	$L__BB0_51;
	mov.f32 	%f298, 0f00000000;
	mul.rn.f32 	%f793, %f5, %f298;
	mov.b32 	%r957, 0;
	bra.uni 	$L__BB0_56;
$L__BB0_51:
	mov.b32 	%r82, %f5;
	shl.b32 	%r471, %r82, 8;
	or.b32  	%r83, %r471, -2147483648;
	mov.b64 	%rd429, 0;
	mov.b32 	%r954, 0;
	mov.u64 	%rd427, __cudart_i2opi_f;
	mov.u64 	%rd428, %rd3;
$L__BB0_52:
	.pragma "nounroll";
	ld.global.nc.u32 	%r472, [%rd427];
	mad.wide.u32 	%rd241, %r472, %r83, %rd429;
	shr.u64 	%rd429, %rd241, 32;
	st.local.u32 	[%rd428], %rd241;
	add.s32 	%r954, %r954, 1;
	add.s64 	%rd428, %rd428, 4;
	add.s64 	%rd427, %rd427, 4;
	setp.ne.s32 	%p52, %r954, 6;
	@%p52 bra 	$L__BB0_52;
	shr.u32 	%r473, %r82, 23;
	st.local.u32 	[%rd3+24], %rd429;
	and.b32  	%r86, %r473, 31;
	and.b32  	%r474, %r473, 224;
	add.s32 	%r475, %r474, -128;
	shr.u32 	%r476, %r475, 5;
	mul.wide.u32 	%rd242, %r476, 4;
	sub.s64 	%rd52, %rd3, %rd242;
	ld.local.u32 	%r955, [%rd52+24];
	ld.local.u32 	%r956, [%rd52+20];
	setp.eq.s32 	%p53, %r86, 0;
	@%p53 bra 	$L__BB0_55;
	shf.l.wrap.b32 	%r955, %r956, %r955, %r86;
	ld.local.u32 	%r477, [%rd52+16];
	shf.l.wrap.b32 	%r956, %r477, %r956, %r86;
$L__BB0_55:
	shr.u32 	%r478, %r955, 30;
	shf.l.wrap.b32 	%r479, %r956, %r955, 2;
	shl.b32 	%r480, %r956, 2;
	shr.u32 	%r481, %r479, 31;
	add.s32 	%r482, %r481, %r478;
	neg.s32 	%r483, %r482;
	setp.lt.s32 	%p54, %r82, 0;
	selp.b32 	%r957, %r483, %r482, %p54;
	xor.b32  	%r484, %r479, %r82;
	shr.s32 	%r485, %r479, 31;
	xor.b32  	%r486, %r485, %r479;
	xor.b32  	%r487, %r485, %r480;
	cvt.u64.u32 	%rd243, %r486;
	shl.b64 	%rd244, %rd243, 32;
	cvt.u64.u32 	%rd245, %r487;
	or.b64  	%rd246, %rd244, %rd245;
	cvt.rn.f64.s64 	%fd51, %rd246;
	mul.f64 	%fd52, %fd51, 0d3BF921FB54442D19;
	cvt.rn.f32.f64 	%f296, %fd52;
	neg.f32 	%f297, %f296;
	setp.lt.s32 	%p55, %r484, 0;
	selp.f32 	%f793, %f297, %f296, %p55;
$L__BB0_56:
	setp.ltu.f32 	%p56, %f29, 0f47CE4780;
	mul.rn.f32 	%f299, %f793, %f793;
	and.b32  	%r489, %r957, 1;
	setp.eq.b32 	%p57, %r489, 1;
	selp.f32 	%f300, 0f3F800000, %f793, %p57;
	fma.rn.f32 	%f301, %f299, %f300, 0f00000000;
	fma.rn.f32 	%f302, %f299, 0f37CBAC00, 0fBAB607ED;
	selp.f32 	%f303, %f302, 0fB94D4153, %p57;
	selp.f32 	%f304, 0f3D2AAABB, 0f3C0885E4, %p57;
	fma.rn.f32 	%f305, %f303, %f299, %f304;
	selp.f32 	%f306, 0fBEFFFFFF, 0fBE2AAAA8, %p57;
	fma.rn.f32 	%f307, %f305, %f299, %f306;
	fma.rn.f32 	%f308, %f307, %f301, %f300;
	and.b32  	%r490, %r957, 2;
	setp.eq.s32 	%p58, %r490, 0;
	mov.f32 	%f309, 0f00000000;
	sub.f32 	%f310, %f309, %f308;
	selp.f32 	%f41, %f308, %f310, %p58;
	mov.u32 	%r961, %r1009;
	mov.f32 	%f794, %f806;
	@%p56 bra 	$L__BB0_64;
	setp.neu.f32 	%p59, %f29, 0f7F800000;
	@%p59 bra 	$L__BB0_59;
	mov.f32 	%f313, 0f00000000;
	mul.rn.f32 	%f794, %f5, %f313;
	mov.b32 	%r961, 0;
	bra.uni 	$L__BB0_64;
$L__BB0_59:
	mov.b32 	%r95, %f5;
	shl.b32 	%r492, %r95, 8;
	or.b32  	%r96, %r492, -2147483648;
	mov.b64 	%rd432, 0;
	mov.b32 	%r958, 0;
	mov.u64 	%rd430, __cudart_i2opi_f;
	mov.u64 	%rd431, %rd3;
$L__BB0_60:
	.pragma "nounroll";
	ld.global.nc.u32 	%r493, [%rd430];
	mad.wide.u32 	%rd249, %r493, %r96, %rd432;
	shr.u64 	%rd432, %rd249, 32;
	st.local.u32 	[%rd431], %rd249;
	add.s32 	%r958, %r958, 1;
	add.s64 	%rd431, %rd431, 4;
	add.s64 	%rd430, %rd430, 4;
	setp.ne.s32 	%p60, %r958, 6;
	@%p60 bra 	$L__BB0_60;
	shr.u32 	%r494, %r95, 23;
	st.local.u32 	[%rd3+24], %rd432;
	and.b32  	%r99, %r494, 31;
	and.b32  	%r495, %r494, 224;
	add.s32 	%r496, %r495, -128;
	shr.u32 	%r497, %r496, 5;
	mul.wide.u32 	%rd250, %r497, 4;
	sub.s64 	%rd59, %rd3, %rd250;
	ld.local.u32 	%r959, [%rd59+24];
	ld.local.u32 	%r960, [%rd59+20];
	setp.eq.s32 	%p61, %r99, 0;
	@%p61 bra 	$L__BB0_63;
	shf.l.wrap.b32 	%r959, %r960, %r959, %r99;
	ld.local.u32 	%r498, [%rd59+16];
	shf.l.wrap.b32 	%r960, %r498, %r960, %r99;
$L__BB0_63:
	shr.u32 	%r499, %r959, 30;
	shf.l.wrap.b32 	%r500, %r960, %r959, 2;
	shl.b32 	%r501, %r960, 2;
	shr.u32 	%r502, %r500, 31;
	add.s32 	%r503, %r502, %r499;
	neg.s32 	%r504, %r503;
	setp.lt.s32 	%p62, %r95, 0;
	selp.b32 	%r961, %r504, %r503, %p62;
	xor.b32  	%r505, %r500, %r95;
	shr.s32 	%r506, %r500, 31;
	xor.b32  	%r507, %r506, %r500;
	xor.b32  	%r508, %r506, %r501;
	cvt.u64.u32 	%rd251, %r507;
	shl.b64 	%rd252, %rd251, 32;
	cvt.u64.u32 	%rd253, %r508;
	or.b64  	%rd254, %rd252, %rd253;
	cvt.rn.f64.s64 	%fd53, %rd254;
	mul.f64 	%fd54, %fd53, 0d3BF921FB54442D19;
	cvt.rn.f32.f64 	%f311, %fd54;
	neg.f32 	%f312, %f311;
	setp.lt.s32 	%p63, %r505, 0;
	selp.f32 	%f794, %f312, %f311, %p63;
$L__BB0_64:
	add.s32 	%r510, %r961, 1;
	mul.rn.f32 	%f314, %f794, %f794;
	and.b32  	%r511, %r961, 1;
	setp.eq.b32 	%p64, %r511, 1;
	selp.f32 	%f315, %f794, 0f3F800000, %p64;
	fma.rn.f32 	%f316, %f314, %f315, 0f00000000;
	fma.rn.f32 	%f317, %f314, 0f37CBAC00, 0fBAB607ED;
	selp.f32 	%f318, 0fB94D4153, %f317, %p64;
	selp.f32 	%f319, 0f3C0885E4, 0f3D2AAABB, %p64;
	fma.rn.f32 	%f320, %f318, %f314, %f319;
	selp.f32 	%f321, 0fBE2AAAA8, 0fBEFFFFFF, %p64;
	fma.rn.f32 	%f322, %f320, %f314, %f321;
	fma.rn.f32 	%f323, %f322, %f316, %f315;
	and.b32  	%r512, %r510, 2;
	setp.eq.s32 	%p65, %r512, 0;
	mov.f32 	%f324, 0f00000000;
	sub.f32 	%f325, %f324, %f323;
	selp.f32 	%f326, %f323, %f325, %p65;
	mul.f32 	%f327, %f9, %f326;
	fma.rn.f32 	%f45, %f37, %f41, %f327;
	mul.f32 	%f328, %f4, 0f3F22F983;
	cvt.rni.s32.f32 	%r1025, %f328;
	cvt.rn.f32.s32 	%f329, %r1025;
	fma.rn.f32 	%f330, %f329, 0fBFC90FDA, %f4;
	fma.rn.f32 	%f331, %f329, 0fB3A22168, %f330;
	fma.rn.f32 	%f810, %f329, 0fA7C234C5, %f331;
	abs.f32 	%f47, %f4;
	setp.ltu.f32 	%p66, %f47, 0f47CE4780;
	mov.u32 	%r965, %r1025;
	mov.f32 	%f795, %f810;
	@%p66 bra 	$L__BB0_72;
	setp.neu.f32 	%p67, %f47, 0f7F800000;
	@%p67 bra 	$L__BB0_67;
	mov.f32 	%f334, 0f00000000;
	mul.rn.f32 	%f795, %f4, %f334;
	mov.b32 	%r965, 0;
	bra.uni 	$L__BB0_72;
$L__BB0_67:
	mov.b32 	%r109, %f4;
	shl.b32 	%r514, %r109, 8;
	or.b32  	%r110, %r514, -2147483648;
	mov.b64 	%rd435, 0;
	mov.b32 	%r962, 0;
	mov.u64 	%rd433, __cudart_i2opi_f;
	mov.u64 	%rd434, %rd3;
$L__BB0_68:
	.pragma "nounroll";
	ld.global.nc.u32 	%r515, [%rd433];
	mad.wide.u32 	%rd257, %r515, %r110, %rd435;
	shr.u64 	%rd435, %rd257, 32;
	st.local.u32 	[%rd434], %rd257;
	add.s32 	%r962, %r962, 1;
	add.s64 	%rd434, %rd434, 4;
	add.s64 	%rd433, %rd433, 4;
	setp.ne.s32 	%p68, %r962, 6;
	@%p68 bra 	$L__BB0_68;
	shr.u32 	%r516, %r109, 23;
	st.local.u32 	[%rd3+24], %rd435;
	and.b32  	%r113, %r516, 31;
	and.b32  	%r517, %r516, 224;
	add.s32 	%r518, %r517, -128;
	shr.u32 	%r519, %r518, 5;
	mul.wide.u32 	%rd258, %r519, 4;
	sub.s64 	%rd66, %rd3, %rd258;
	ld.local.u32 	%r963, [%rd66+24];
	ld.local.u32 	%r964, [%rd66+20];
	setp.eq.s32 	%p69, %r113, 0;
	@%p69 bra 	$L__BB0_71;
	shf.l.wrap.b32 	%r963, %r964, %r963, %r113;
	ld.local.u32 	%r520, [%rd66+16];
	shf.l.wrap.b32 	%r964, %r520, %r964, %r113;
$L__BB0_71:
	shr.u32 	%r521, %r963, 30;
	shf.l.wrap.b32 	%r522, %r964, %r963, 2;
	shl.b32 	%r523, %r964, 2;
	shr.u32 	%r524, %r522, 31;
	add.s32 	%r525, %r524, %r521;
	neg.s32 	%r526, %r525;
	setp.lt.s32 	%p70, %r109, 0;
	selp.b32 	%r965, %r526, %r525, %p70;
	xor.b32  	%r527, %r522, %r109;
	shr.s32 	%r528, %r522, 31;
	xor.b32  	%r529, %r528, %r522;
	xor.b32  	%r530, %r528, %r523;
	cvt.u64.u32 	%rd259, %r529;
	shl.b64 	%rd260, %rd259, 32;
	cvt.u64.u32 	%rd261, %r530;
	or.b64  	%rd262, %rd260, %rd261;
	cvt.rn.f64.s64 	%fd55, %rd262;
	mul.f64 	%fd56, %fd55, 0d3BF921FB54442D19;
	cvt.rn.f32.f64 	%f332, %fd56;
	neg.f32 	%f333, %f332;
	setp.lt.s32 	%p71, %r527, 0;
	selp.f32 	%f795, %f333, %f332, %p71;
$L__BB0_72:
	setp.ltu.f32 	%p72, %f47, 0f47CE4780;
	add.s32 	%r532, %r965, 1;
	mul.rn.f32 	%f335, %f795, %f795;
	and.b32  	%r533, %r965, 1;
	setp.eq.b32 	%p73, %r533, 1;
	selp.f32 	%f336, %f795, 0f3F800000, %p73;
	fma.rn.f32 	%f337, %f335, %f336, 0f00000000;
	fma.rn.f32 	%f338, %f335, 0f37CBAC00, 0fBAB607ED;
	selp.f32 	%f339, 0fB94D4153, %f338, %p73;
	selp.f32 	%f340, 0f3C0885E4, 0f3D2AAABB, %p73;
	fma.rn.f32 	%f341, %f339, %f335, %f340;
	selp.f32 	%f342, 0fBE2AAAA8, 0fBEFFFFFF, %p73;
	fma.rn.f32 	%f343, %f341, %f335, %f342;
	fma.rn.f32 	%f344, %f343, %f337, %f336;
	and.b32  	%r534, %r532, 2;
	setp.eq.s32 	%p74, %r534, 0;
	mov.f32 	%f345, 0f00000000;
	sub.f32 	%f346, %f345, %f344;
	selp.f32 	%f347, %f344, %f346, %p74;
	mul.f32 	%f51, %f27, %f347;
	mov.u32 	%r969, %r1025;
	mov.f32 	%f796, %f810;
	@%p72 bra 	$L__BB0_80;
	setp.neu.f32 	%p75, %f47, 0f7F800000;
	@%p75 bra 	$L__BB0_75;
	mov.f32 	%f350, 0f00000000;
	mul.rn.f32 	%f796, %f4, %f350;
	mov.b32 	%r969, 0;
	bra.uni 	$L__BB0_80;
$L__BB0_75:
	mov.b32 	%r122, %f4;
	shl.b32 	%r536, %r122, 8;
	or.b32  	%r123, %r536, -2147483648;
	mov.b64 	%rd438, 0;
	mov.b32 	%r966, 0;
	mov.u64 	%rd436, __cudart_i2opi_f;
	mov.u64 	%rd437, %rd3;
$L__BB0_76:
	.pragma "nounroll";
	ld.global.nc.u32 	%r537, [%rd436];
	mad.wide.u32 	%rd265, %r537, %r123, %rd438;
	shr.u64 	%rd438, %rd265, 32;
	st.local.u32 	[%rd437], %rd265;
	add.s32 	%r966, %r966, 1;
	add.s64 	%rd437, %rd437, 4;
	add.s64 	%rd436, %rd436, 4;
	setp.ne.s32 	%p76, %r966, 6;
	@%p76 bra 	$L__BB0_76;
	shr.u32 	%r538, %r122, 23;
	st.local.u32 	[%rd3+24], %rd438;
	and.b32  	%r126, %r538, 31;
	and.b32  	%r539, %r538, 224;
	add.s32 	%r540, %r539, -128;
	shr.u32 	%r541, %r540, 5;
	mul.wide.u32 	%rd266, %r541, 4;
	sub.s64 	%rd73, %rd3, %rd266;
	ld.local.u32 	%r967, [%rd73+24];
	ld.local.u32 	%r968, [%rd73+20];
	setp.eq.s32 	%p77, %r126, 0;
	@%p77 bra 	$L__BB0_79;
	shf.l.wrap.b32 	%r967, %r968, %r967, %r126;
	ld.local.u32 	%r542, [%rd73+16];
	shf.l.wrap.b32 	%r968, %r542, %r968, %r126;
$L__BB0_79:
	shr.u32 	%r543, %r967, 30;
	shf.l.wrap.b32 	%r544, %r968, %r967, 2;
	shl.b32 	%r545, %r968, 2;
	shr.u32 	%r546, %r544, 31;
	add.s32 	%r547, %r546, %r543;
	neg.s32 	%r548, %r547;
	setp.lt.s32 	%p78, %r122, 0;
	selp.b32 	%r969, %r548, %r547, %p78;
	xor.b32  	%r549, %r544, %r122;
	shr.s32 	%r550, %r544, 31;
	xor.b32  	%r551, %r550, %r544;
	xor.b32  	%r552, %r550, %r545;
	cvt.u64.u32 	%rd267, %r551;
	shl.b64 	%rd268, %rd267, 32;
	cvt.u64.u32 	%rd269, %r552;
	or.b64  	%rd270, %rd268, %rd269;
	cvt.rn.f64.s64 	%fd57, %rd270;
	mul.f64 	%fd58, %fd57, 0d3BF921FB54442D19;
	cvt.rn.f32.f64 	%f348, %fd58;
	neg.f32 	%f349, %f348;
	setp.lt.s32 	%p79, %r549, 0;
	selp.f32 	%f796, %f349, %f348, %p79;
$L__BB0_80:
	setp.ltu.f32 	%p80, %f47, 0f47CE4780;
	mul.rn.f32 	%f351, %f796, %f796;
	and.b32  	%r554, %r969, 1;
	setp.eq.b32 	%p81, %r554, 1;
	selp.f32 	%f352, 0f3F800000, %f796, %p81;
	fma.rn.f32 	%f353, %f351, %f352, 0f00000000;
	fma.rn.f32 	%f354, %f351, 0f37CBAC00, 0fBAB607ED;
	selp.f32 	%f355, %f354, 0fB94D4153, %p81;
	selp.f32 	%f356, 0f3D2AAABB, 0f3C0885E4, %p81;
	fma.rn.f32 	%f357, %f355, %f351, %f356;
	selp.f32 	%f358, 0fBEFFFFFF, 0fBE2AAAA8, %p81;
	fma.rn.f32 	%f359, %f357, %f351, %f358;
	fma.rn.f32 	%f360, %f359, %f353, %f352;
	and.b32  	%r555, %r969, 2;
	setp.eq.s32 	%p82, %r555, 0;
	mov.f32 	%f361, 0f00000000;
	sub.f32 	%f362, %f361, %f360;
	selp.f32 	%f363, %f360, %f362, %p82;
	fma.rn.f32 	%f55, %f45, %f363, %f51;
	mov.u32 	%r973, %r1025;
	mov.f32 	%f797, %f810;
	@%p80 bra 	$L__BB0_88;
	setp.neu.f32 	%p83, %f47, 0f7F800000;
	@%p83 bra 	$L__BB0_83;
	mov.f32 	%f366, 0f00000000;
	mul.rn.f32 	%f797, %f4, %f366;
	mov.b32 	%r973, 0;
	bra.uni 	$L__BB0_88;
$L__BB0_83:
	mov.b32 	%r135, %f4;
	shl.b32 	%r557, %r135, 8;
	or.b32  	%r136, %r557, -2147483648;
	mov.b64 	%rd441, 0;
	mov.b32 	%r970, 0;
	mov.u64 	%rd439, __cudart_i2opi_f;
	mov.u64 	%rd440, %rd3;
$L__BB0_84:
	.pragma "nounroll";
	ld.global.nc.u32 	%r558, [%rd439];
	mad.wide.u32 	%rd273, %r558, %r136, %rd441;
	shr.u64 	%rd441, %rd273, 32;
	st.local.u32 	[%rd440], %rd273;
	add.s32 	%r970, %r970, 1;
	add.s64 	%rd440, %rd440, 4;
	add.s64 	%rd439, %rd439, 4;
	setp.ne.s32 	%p84, %r970, 6;
	@%p84 bra 	$L__BB0_84;
	shr.u32 	%r559, %r135, 23;
	st.local.u32 	[%rd3+24], %rd441;
	and.b32  	%r139, %r559, 31;
	and.b32  	%r560, %r559, 224;
	add.s32 	%r561, %r560, -128;
	shr.u32 	%r562, %r561, 5;
	mul.wide.u32 	%rd274, %r562, 4;
	sub.s64 	%rd80, %rd3, %rd274;
	ld.local.u32 	%r971, [%rd80+24];
	ld.local.u32 	%r972, [%rd80+20];
	setp.eq.s32 	%p85, %r139, 0;
	@%p85 bra 	$L__BB0_87;
	shf.l.wrap.b32 	%r971, %r972, %r971, %r139;
	ld.local.u32 	%r563, [%rd80+16];
	shf.l.wrap.b32 	%r972, %r563, %r972, %r139;
$L__BB0_87:
	shr.u32 	%r564, %r971, 30;
	shf.l.wrap.b32 	%r565, %r972, %r971, 2;
	shl.b32 	%r566, %r972, 2;
	shr.u32 	%r567, %r565, 31;
	add.s32 	%r568, %r567, %r564;
	neg.s32 	%r569, %r568;
	setp.lt.s32 	%p86, %r135, 0;
	selp.b32 	%r973, %r569, %r568, %p86;
	xor.b32  	%r570, %r565, %r135;
	shr.s32 	%r571, %r565, 31;
	xor.b32  	%r572, %r571, %r565;
	xor.b32  	%r573, %r571, %r566;
	cvt.u64.u32 	%rd275, %r572;
	shl.b64 	%rd276, %rd275, 32;
	cvt.u64.u32 	%rd277, %r573;
	or.b64  	%rd278, %rd276, %rd277;
	cvt.rn.f64.s64 	%fd59, %rd278;
	mul.f64 	%fd60, %fd59, 0d3BF921FB54442D19;
	cvt.rn.f32.f64 	%f364, %fd60;
	neg.f32 	%f365, %f364;
	setp.lt.s32 	%p87, %r570, 0;
	selp.f32 	%f797, %f365, %f364, %p87;
$L__BB0_88:
	setp.ltu.f32 	%p88, %f47, 0f47CE4780;
	mul.rn.f32 	%f367, %f797, %f797;
	and.b32  	%r575, %r973, 1;
	setp.eq.b32 	%p89, %r575, 1;
	selp.f32 	%f368, 0f3F800000, %f797, %p89;
	fma.rn.f32 	%f369, %f367, %f368, 0f00000000;
	fma.rn.f32 	%f370, %f367, 0f37CBAC00, 0fBAB607ED;
	selp.f32 	%f371, %f370, 0fB94D4153, %p89;
	selp.f32 	%f372, 0f3D2AAABB, 0f3C0885E4, %p89;
	fma.rn.f32 	%f373, %f371, %f367, %f372;
	selp.f32 	%f374, 0fBEFFFFFF, 0fBE2AAAA8, %p89;
	fma.rn.f32 	%f375, %f373, %f367, %f374;
	fma.rn.f32 	%f376, %f375, %f369, %f368;
	and.b32  	%r576, %r973, 2;
	setp.eq.s32 	%p90, %r576, 0;
	mov.f32 	%f377, 0f00000000;
	sub.f32 	%f378, %f377, %f376;
	selp.f32 	%f59, %f376, %f378, %p90;
	mov.u32 	%r977, %r1025;
	mov.f32 	%f798, %f810;
	@%p88 bra 	$L__BB0_96;
	setp.neu.f32 	%p91, %f47, 0f7F800000;
	@%p91 bra 	$L__BB0_91;
	mov.f32 	%f381, 0f00000000;
	mul.rn.f32 	%f798, %f4, %f381;
	mov.b32 	%r977, 0;
	bra.uni 	$L__BB0_96;
$L__BB0_91:
	mov.b32 	%r148, %f4;
	shl.b32 	%r578, %r148, 8;
	or.b32  	%r149, %r578, -2147483648;
	mov.b64 	%rd444, 0;
	mov.b32 	%r974, 0;
	mov.u64 	%rd442, __cudart_i2opi_f;
	mov.u64 	%rd443, %rd3;
$L__BB0_92:
	.pragma "nounroll";
	ld.global.nc.u32 	%r579, [%rd442];
	mad.wide.u32 	%rd281, %r579, %r149, %rd444;
	shr.u64 	%rd444, %rd281, 32;
	st.local.u32 	[%rd443], %rd281;
	add.s32 	%r974, %r974, 1;
	add.s64 	%rd443, %rd443, 4;
	add.s64 	%rd442, %rd442, 4;
	setp.ne.s32 	%p92, %r974, 6;
	@%p92 bra 	$L__BB0_92;
	shr.u32 	%r580, %r148, 23;
	st.local.u32 	[%rd3+24], %rd444;
	and.b32  	%r152, %r580, 31;
	and.b32  	%r581, %r580, 224;
	add.s32 	%r582, %r581, -128;
	shr.u32 	%r583, %r582, 5;
	mul.wide.u32 	%rd282, %r583, 4;
	sub.s64 	%rd87, %rd3, %rd282;
	ld.local.u32 	%r975, [%rd87+24];
	ld.local.u32 	%r976, [%rd87+20];
	setp.eq.s32 	%p93, %r152, 0;
	@%p93 bra 	$L__BB0_95;
	shf.l.wrap.b32 	%r975, %r976, %r975, %r152;
	ld.local.u32 	%r584, [%rd87+16];
	shf.l.wrap.b32 	%r976, %r584, %r976, %r152;
$L__BB0_95:
	shr.u32 	%r585, %r975, 30;
	shf.l.wrap.b32 	%r586, %r976, %r975, 2;
	shl.b32 	%r587, %r976, 2;
	shr.u32 	%r588, %r586, 31;
	add.s32 	%r589, %r588, %r585;
	neg.s32 	%r590, %r589;
	setp.lt.s32 	%p94, %r148, 0;
	selp.b32 	%r977, %r590, %r589, %p94;
	xor.b32  	%r591, %r586, %r148;
	shr.s32 	%r592, %r586, 31;
	xor.b32  	%r593, %r592, %r586;
	xor.b32  	%r594, %r592, %r587;
	cvt.u64.u32 	%rd283, %r593;
	shl.b64 	%rd284, %rd283, 32;
	cvt.u64.u32 	%rd285, %r594;
	or.b64  	%rd286, %rd284, %rd285;
	cvt.rn.f64.s64 	%fd61, %rd286;
	mul.f64 	%fd62, %fd61, 0d3BF921FB54442D19;
	cvt.rn.f32.f64 	%f379, %fd62;
	neg.f32 	%f380, %f379;
	setp.lt.s32 	%p95, %r591, 0;
	selp.f32 	%f798, %f380, %f379, %p95;
$L__BB0_96:
	setp.ltu.f32 	%p96, %f11, 0f47CE4780;
	add.s32 	%r596, %r977, 1;
	mul.rn.f32 	%f382, %f798, %f798;
	and.b32  	%r597, %r977, 1;
	setp.eq.b32 	%p97, %r597, 1;
	selp.f32 	%f383, %f798, 0f3F800000, %p97;
	fma.rn.f32 	%f384, %f382, %f383, 0f00000000;
	fma.rn.f32 	%f385, %f382, 0f37CBAC00, 0fBAB607ED;
	selp.f32 	%f386, 0fB94D4153, %f385, %p97;
	selp.f32 	%f387, 0f3C0885E4, 0f3D2AAABB, %p97;
	fma.rn.f32 	%f388, %f386, %f382, %f387;
	selp.f32 	%f389, 0fBE2AAAA8, 0fBEFFFFFF, %p97;
	fma.rn.f32 	%f390, %f388, %f382, %f389;
	fma.rn.f32 	%f391, %f390, %f384, %f383;
	and.b32  	%r598, %r596, 2;
	setp.eq.s32 	%p98, %r598, 0;
	mov.f32 	%f392, 0f00000000;
	sub.f32 	%f393, %f392, %f391;
	selp.f32 	%f394, %f391, %f393, %p98;
	mul.f32 	%f395, %f45, %f394;
	mul.f32 	%f396, %f55, %f59;
	sub.f32 	%f63, %f395, %f396;
	cvta.to.global.u64 	%rd287, %rd183;
	mul.wide.s32 	%rd288, %r1, 8;
	add.s64 	%rd289, %rd287, %rd288;
	ld.global.v2.f32 	{%f397, %f398}, [%rd289];
	add.f32 	%f64, %f37, %f397;
	add.f32 	%f65, %f55, %f398;
	add.f32 	%f399, %f63, 0fBF800000;
	add.f32 	%f66, %f399, 0f00000000;
	mov.u32 	%r981, %r993;
	mov.f32 	%f799, %f802;
	@%p96 bra 	$L__BB0_104;
	setp.neu.f32 	%p99, %f11, 0f7F800000;
	@%p99 bra 	$L__BB0_99;
	mov.f32 	%f402, 0f00000000;
	mul.rn.f32 	%f799, %f6, %f402;
	mov.b32 	%r981, 0;
	bra.uni 	$L__BB0_104;
$L__BB0_99:
	mov.b32 	%r161, %f6;
	shl.b32 	%r600, %r161, 8;
	or.b32  	%r162, %r600, -2147483648;
	mov.b64 	%rd447, 0;
	mov.b32 	%r978, 0;
	mov.u64 	%rd445, __cudart_i2opi_f;
	mov.u64 	%rd446, %rd3;
$L__BB0_100:
	.pragma "nounroll";
	ld.global.nc.u32 	%r601, [%rd445];
	mad.wide.u32 	%rd292, %r601, %r162, %rd447;
	shr.u64 	%rd447, %rd292, 32;
	st.local.u32 	[%rd446], %rd292;
	add.s32 	%r978, %r978, 1;
	add.s64 	%rd446, %rd446, 4;
	add.s64 	%rd445, %rd445, 4;
	setp.ne.s32 	%p100, %r978, 6;
	@%p100 bra 	$L__BB0_100;
	shr.u32 	%r602, %r161, 23;
	st.local.u32 	[%rd3+24], %rd447;
	and.b32  	%r165, %r602, 31;
	and.b32  	%r603, %r602, 224;
	add.s32 	%r604, %r603, -128;
	shr.u32 	%r605, %r604, 5;
	mul.wide.u32 	%rd293, %r605, 4;
	sub.s64 	%rd94, %rd3, %rd293;
	ld.local.u32 	%r979, [%rd94+24];
	ld.local.u32 	%r980, [%rd94+20];
	setp.eq.s32 	%p101, %r165, 0;
	@%p101 bra 	$L__BB0_103;
	shf.l.wrap.b32 	%r979, %r980, %r979, %r165;
	ld.local.u32 	%r606, [%rd94+16];
	shf.l.wrap.b32 	%r980, %r606, %r980, %r165;
$L__BB0_103:
	shr.u32 	%r607, %r979, 30;
	shf.l.wrap.b32 	%r608, %r980, %r979, 2;
	shl.b32 	%r609, %r980, 2;
	shr.u32 	%r610, %r608, 31;
	add.s32 	%r611, %r610, %r607;
	neg.s32 	%r612, %r611;
	setp.lt.s32 	%p102, %r161, 0;
	selp.b32 	%r981, %r612, %r611, %p102;
	xor.b32  	%r613, %r608, %r161;
	shr.s32 	%r614, %r608, 31;
	xor.b32  	%r615, %r614, %r608;
	xor.b32  	%r616, %r614, %r609;
	cvt.u64.u32 	%rd294, %r615;
	shl.b64 	%rd295, %rd294, 32;
	cvt.u64.u32 	%rd296, %r616;
	or.b64  	%rd297, %rd295, %rd296;
	cvt.rn.f64.s64 	%fd63, %rd297;
	mul.f64 	%fd64, %fd63, 0d3BF921FB54442D19;
	cvt.rn.f32.f64 	%f400, %fd64;
	neg.f32 	%f401, %f400;
	setp.lt.s32 	%p103, %r613, 0;
	selp.f32 	%f799, %f401, %f400, %p103;
$L__BB0_104:
	setp.ltu.f32 	%p104, %f11, 0f47CE4780;
	add.s32 	%r618, %r981, 1;
	mul.rn.f32 	%f403, %f799, %f799;
	and.b32  	%r619, %r981, 1;
	setp.eq.b32 	%p105, %r619, 1;
	selp.f32 	%f404, %f799, 0f3F800000, %p105;
	fma.rn.f32 	%f405, %f403, %f404, 0f00000000;
	fma.rn.f32 	%f406, %f403, 0f37CBAC00, 0fBAB607ED;
	selp.f32 	%f407, 0fB94D4153, %f406, %p105;
	selp.f32 	%f408, 0f3C0885E4, 0f3D2AAABB, %p105;
	fma.rn.f32 	%f409, %f407, %f403, %f408;
	selp.f32 	%f410, 0fBE2AAAA8, 0fBEFFFFFF, %p105;
	fma.rn.f32 	%f411, %f409, %f403, %f410;
	fma.rn.f32 	%f412, %f411, %f405, %f404;
	and.b32  	%r620, %r618, 2;
	setp.eq.s32 	%p106, %r620, 0;
	mov.f32 	%f413, 0f00000000;
	sub.f32 	%f414, %f413, %f412;
	selp.f32 	%f70, %f412, %f414, %p106;
	mov.u32 	%r985, %r993;
	mov.f32 	%f800, %f802;
	@%p104 bra 	$L__BB0_112;
	setp.neu.f32 	%p107, %f11, 0f7F800000;
	@%p107 bra 	$L__BB0_107;
	mov.f32 	%f417, 0f00000000;
	mul.rn.f32 	%f800, %f6, %f417;
	mov.b32 	%r985, 0;
	bra.uni 	$L__BB0_112;
$L__BB0_107:
	mov.b32 	%r174, %f6;
	shl.b32 	%r622, %r174, 8;
	or.b32  	%r175, %r622, -2147483648;
	mov.b64 	%rd450, 0;
	mov.b32 	%r982, 0;
	mov.u64 	%rd448, __cudart_i2opi_f;
	mov.u64 	%rd449, %rd3;
$L__BB0_108:
	.pragma "nounroll";
	ld.global.nc.u32 	%r623, [%rd448];
	mad.wide.u32 	%rd300, %r623, %r175, %rd450;
	shr.u64 	%rd450, %rd300, 32;
	st.local.u32 	[%rd449], %rd300;
	add.s32 	%r982, %r982, 1;
	add.s64 	%rd449, %rd449, 4;
	add.s64 	%rd448, %rd448, 4;
	setp.ne.s32 	%p108, %r982, 6;
	@%p108 bra 	$L__BB0_108;
	shr.u32 	%r624, %r174, 23;
	st.local.u32 	[%rd3+24], %rd450;
	and.b32  	%r178, %r624, 31;
	and.b32  	%r625, %r624, 224;
	add.s32 	%r626, %r625, -128;
	shr.u32 	%r627, %r626, 5;
	mul.wide.u32 	%rd301, %r627, 4;
	sub.s64 	%rd101, %rd3, %rd301;
	ld.local.u32 	%r983, [%rd101+24];
	ld.local.u32 	%r984, [%rd101+20];
	setp.eq.s32 	%p109, %r178, 0;
	@%p109 bra 	$L__BB0_111;
	shf.l.wrap.b32 	%r983, %r984, %r983, %r178;
	ld.local.u32 	%r628, [%rd101+16];
	shf.l.wrap.b32 	%r984, %r628, %r984, %r178;
$L__BB0_111:
	shr.u32 	%r629, %r983, 30;
	shf.l.wrap.b32 	%r630, %r984, %r983, 2;
	shl.b32 	%r631, %r984, 2;
	shr.u32 	%r632, %r630, 31;
	add.s32 	%r633, %r632, %r629;
	neg.s32 	%r634, %r633;
	setp.lt.s32 	%p110, %r174, 0;
	selp.b32 	%r985, %r634, %r633, %p110;
	xor.b32  	%r635, %r630, %r174;
	shr.s32 	%r636, %r630, 31;
	xor.b32  	%r637, %r636, %r630;
	xor.b32  	%r638, %r636, %r631;
	cvt.u64.u32 	%rd302, %r637;
	shl.b64 	%rd303, %rd302, 32;
	cvt.u64.u32 	%rd304, %r638;
	or.b64  	%rd305, %rd303, %rd304;
	cvt.rn.f64.s64 	%fd65, %rd305;
	mul.f64 	%fd66, %fd65, 0d3BF921FB54442D19;
	cvt.rn.f32.f64 	%f415, %fd66;
	neg.f32 	%f416, %f415;
	setp.lt.s32 	%p111, %r635, 0;
	selp.f32 	%f800, %f416, %f415, %p111;
$L__BB0_112:
	setp.ltu.f32 	%p112, %f11, 0f47CE4780;
	mul.rn.f32 	%f418, %f800, %f800;
	and.b32  	%r640, %r985, 1;
	setp.eq.b32 	%p113, %r640, 1;
	selp.f32 	%f419, 0f3F800000, %f800, %p113;
	fma.rn.f32 	%f420, %f418, %f419, 0f00000000;
	fma.rn.f32 	%f421, %f418, 0f37CBAC00, 0fBAB607ED;
	selp.f32 	%f422, %f421, 0fB94D4153, %p113;
	selp.f32 	%f423, 0f3D2AAABB, 0f3C0885E4, %p113;
	fma.rn.f32 	%f424, %f422, %f418, %f423;
	selp.f32 	%f425, 0fBEFFFFFF, 0fBE2AAAA8, %p113;
	fma.rn.f32 	%f426, %f424, %f418, %f425;
	fma.rn.f32 	%f427, %f426, %f420, %f419;
	and.b32  	%r641, %r985, 2;
	setp.eq.s32 	%p114, %r641, 0;
	mov.f32 	%f428, 0f00000000;
	sub.f32 	%f429, %f428, %f427;
	selp.f32 	%f430, %f427, %f429, %p114;
	mul.f32 	%f431, %f65, %f430;
	fma.rn.f32 	%f74, %f64, %f70, %f431;
	mov.u32 	%r989, %r993;
	mov.f32 	%f801, %f802;
	@%p112 bra 	$L__BB0_120;
	setp.neu.f32 	%p115, %f11, 0f7F800000;
	@%p115 bra 	$L__BB0_115;
	mov.f32 	%f434, 0f00000000;
	mul.rn.f32 	%f801, %f6, %f434;
	mov.b32 	%r989, 0;
	bra.uni 	$L__BB0_120;
$L__BB0_115:
	mov.b32 	%r187, %f6;
	shl.b32 	%r643, %r187, 8;
	or.b32  	%r188, %r643, -2147483648;
	mov.b64 	%rd453, 0;
	mov.b32 	%r986, 0;
	mov.u64 	%rd451, __cudart_i2opi_f;
	mov.u64 	%rd452, %rd3;
$L__BB0_116:
	.pragma "nounroll";
	ld.global.nc.u32 	%r644, [%rd451];
	mad.wide.u32 	%rd308, %r644, %r188, %rd453;
	shr.u64 	%rd453, %rd308, 32;
	st.local.u32 	[%rd452], %rd308;
	add.s32 	%r986, %r986, 1;
	add.s64 	%rd452, %rd452, 4;
	add.s64 	%rd451, %rd451, 4;
	setp.ne.s32 	%p116, %r986, 6;
	@%p116 bra 	$L__BB0_116;
	shr.u32 	%r645, %r187, 23;
	st.local.u32 	[%rd3+24], %rd453;
	and.b32  	%r191, %r645, 31;
	and.b32  	%r646, %r645, 224;
	add.s32 	%r647, %r646, -128;
	shr.u32 	%r648, %r647, 5;
	mul.wide.u32 	%rd309, %r648, 4;
	sub.s64 	%rd108, %rd3, %rd309;
	ld.local.u32 	%r987, [%rd108+24];
	ld.local.u32 	%r988, [%rd108+20];
	setp.eq.s32 	%p117, %r191, 0;
	@%p117 bra 	$L__BB0_119;
	shf.l.wrap.b32 	%r987, %r988, %r987, %r191;
	ld.local.u32 	%r649, [%rd108+16];
	shf.l.wrap.b32 	%r988, %r649, %r988, %r191;
$L__BB0_119:
	shr.u32 	%r650, %r987, 30;
	shf.l.wrap.b32 	%r651, %r988, %r987, 2;
	shl.b32 	%r652, %r988, 2;
	shr.u32 	%r653, %r651, 31;
	add.s32 	%r654, %r653, %r650;
	neg.s32 	%r655, %r654;
	setp.lt.s32 	%p118, %r187, 0;
	selp.b32 	%r989, %r655, %r654, %p118;
	xor.b32  	%r656, %r651, %r187;
	shr.s32 	%r657, %r651, 31;
	xor.b32  	%r658, %r657, %r651;
	xor.b32  	%r659, %r657, %r652;
	cvt.u64.u32 	%rd310, %r658;
	shl.b64 	%rd311, %rd310, 32;
	cvt.u64.u32 	%rd312, %r659;
	or.b64  	%rd313, %rd311, %rd312;
	cvt.rn.f64.s64 	%fd67, %rd313;
	mul.f64 	%fd68, %fd67, 0d3BF921FB54442D19;
	cvt.rn.f32.f64 	%f432, %fd68;
	neg.f32 	%f433, %f432;
	setp.lt.s32 	%p119, %r656, 0;
	selp.f32 	%f801, %f433, %f432, %p119;
$L__BB0_120:
	setp.ltu.f32 	%p120, %f11, 0f47CE4780;
	mul.rn.f32 	%f435, %f801, %f801;
	and.b32  	%r661, %r989, 1;
	setp.eq.b32 	%p121, %r661, 1;
	selp.f32 	%f436, 0f3F800000, %f801, %p121;
	fma.rn.f32 	%f437, %f435, %f436, 0f00000000;
	fma.rn.f32 	%f438, %f435, 0f37CBAC00, 0fBAB607ED;
	selp.f32 	%f439, %f438, 0fB94D4153, %p121;
	selp.f32 	%f440, 0f3D2AAABB, 0f3C0885E4, %p121;
	fma.rn.f32 	%f441, %f439, %f435, %f440;
	selp.f32 	%f442, 0fBEFFFFFF, 0fBE2AAAA8, %p121;
	fma.rn.f32 	%f443, %f441, %f435, %f442;
	fma.rn.f32 	%f444, %f443, %f437, %f436;
	and.b32  	%r662, %r989, 2;
	setp.eq.s32 	%p122, %r662, 0;
	mov.f32 	%f445, 0f00000000;
	sub.f32 	%f446, %f445, %f444;
	selp.f32 	%f78, %f444, %f446, %p122;
	@%p120 bra 	$L__BB0_128;
	setp.neu.f32 	%p123, %f11, 0f7F800000;
	@%p123 bra 	$L__BB0_123;
	mov.f32 	%f449, 0f00000000;
	mul.rn.f32 	%f802, %f6, %f449;
	mov.b32 	%r993, 0;
	bra.uni 	$L__BB0_128;
$L__BB0_123:
	mov.b32 	%r200, %f6;
	shl.b32 	%r664, %r200, 8;
	or.b32  	%r201, %r664, -2147483648;
	mov.b64 	%rd456, 0;
	mov.b32 	%r990, 0;
	mov.u64 	%rd454, __cudart_i2opi_f;
	mov.u64 	%rd455, %rd3;
$L__BB0_124:
	.pragma "nounroll";
	ld.global.nc.u32 	%r665, [%rd454];
	mad.wide.u32 	%rd316, %r665, %r201, %rd456;
	shr.u64 	%rd456, %rd316, 32;
	st.local.u32 	[%rd455], %rd316;
	add.s32 	%r990, %r990, 1;
	add.s64 	%rd455, %rd455, 4;
	add.s64 	%rd454, %rd454, 4;
	setp.ne.s32 	%p124, %r990, 6;
	@%p124 bra 	$L__BB0_124;
	shr.u32 	%r666, %r200, 23;
	st.local.u32 	[%rd3+24], %rd456;
	and.b32  	%r204, %r666, 31;
	and.b32  	%r667, %r666, 224;
	add.s32 	%r668, %r667, -128;
	shr.u32 	%r669, %r668, 5;
	mul.wide.u32 	%rd317, %r669, 4;
	sub.s64 	%rd115, %rd3, %rd317;
	ld.local.u32 	%r991, [%rd115+24];
	ld.local.u32 	%r992, [%rd115+20];
	setp.eq.s32 	%p125, %r204, 0;
	@%p125 bra 	$L__BB0_127;
	shf.l.wrap.b32 	%r991, %r992, %r991, %r204;
	ld.local.u32 	%r670, [%rd115+16];
	shf.l.wrap.b32 	%r992, %r670, %r992, %r204;
$L__BB0_127:
	shr.u32 	%r671, %r991, 30;
	shf.l.wrap.b32 	%r672, %r992, %r991, 2;
	shl.b32 	%r673, %r992, 2;
	shr.u32 	%r674, %r672, 31;
	add.s32 	%r675, %r674, %r671;
	neg.s32 	%r676, %r675;
	setp.lt.s32 	%p126, %r200, 0;
	selp.b32 	%r993, %r676, %r675, %p126;
	xor.b32  	%r677, %r672, %r200;
	shr.s32 	%r678, %r672, 31;
	xor.b32  	%r679, %r678, %r672;
	xor.b32  	%r680, %r678, %r673;
	cvt.u64.u32 	%rd318, %r679;
	shl.b64 	%rd319, %rd318, 32;
	cvt.u64.u32 	%rd320, %r680;
	or.b64  	%rd321, %rd319, %rd320;
	cvt.rn.f64.s64 	%fd69, %rd321;
	mul.f64 	%fd70, %fd69, 0d3BF921FB54442D19;
	cvt.rn.f32.f64 	%f447, %fd70;
	neg.f32 	%f448, %f447;
	setp.lt.s32 	%p127, %r677, 0;
	selp.f32 	%f802, %f448, %f447, %p127;
$L__BB0_128:
	setp.ltu.f32 	%p128, %f29, 0f47CE4780;
	add.s32 	%r682, %r993, 1;
	mul.rn.f32 	%f450, %f802, %f802;
	and.b32  	%r683, %r993, 1;
	setp.eq.b32 	%p129, %r683, 1;
	selp.f32 	%f451, %f802, 0f3F800000, %p129;
	fma.rn.f32 	%f452, %f450, %f451, 0f00000000;
	fma.rn.f32 	%f453, %f450, 0f37CBAC00, 0fBAB607ED;
	selp.f32 	%f454, 0fB94D4153, %f453, %p129;
	selp.f32 	%f455, 0f3C0885E4, 0f3D2AAABB, %p129;
	fma.rn.f32 	%f456, %f454, %f450, %f455;
	selp.f32 	%f457, 0fBE2AAAA8, 0fBEFFFFFF, %p129;
	fma.rn.f32 	%f458, %f456, %f450, %f457;
	fma.rn.f32 	%f459, %f458, %f452, %f451;
	and.b32  	%r684, %r682, 2;
	setp.eq.s32 	%p130, %r684, 0;
	mov.f32 	%f460, 0f00000000;
	sub.f32 	%f461, %f460, %f459;
	selp.f32 	%f462, %f459, %f461, %p130;
	mul.f32 	%f463, %f65, %f462;
	mul.f32 	%f464, %f64, %f78;
	sub.f32 	%f82, %f463, %f464;
	mov.u32 	%r997, %r1009;
	mov.f32 	%f803, %f806;
	@%p128 bra 	$L__BB0_136;
	setp.neu.f32 	%p131, %f29, 0f7F800000;
	@%p131 bra 	$L__BB0_131;
	mov.f32 	%f467, 0f00000000;
	mul.rn.f32 	%f803, %f5, %f467;
	mov.b32 	%r997, 0;
	bra.uni 	$L__BB0_136;
$L__BB0_131:
	mov.b32 	%r213, %f5;
	shl.b32 	%r686, %r213, 8;
	or.b32  	%r214, %r686, -2147483648;
	mov.b64 	%rd459, 0;
	mov.b32 	%r994, 0;
	mov.u64 	%rd457, __cudart_i2opi_f;
	mov.u64 	%rd458, %rd3;
$L__BB0_132:
	.pragma "nounroll";
	ld.global.nc.u32 	%r687, [%rd457];
	mad.wide.u32 	%rd324, %r687, %r214, %rd459;
	shr.u64 	%rd459, %rd324, 32;
	st.local.u32 	[%rd458], %rd324;
	add.s32 	%r994, %r994, 1;
	add.s64 	%rd458, %rd458, 4;
	add.s64 	%rd457, %rd457, 4;
	setp.ne.s32 	%p132, %r994, 6;
	@%p132 bra 	$L__BB0_132;
	shr.u32 	%r688, %r213, 23;
	st.local.u32 	[%rd3+24], %rd459;
	and.b32  	%r217, %r688, 31;
	and.b32  	%r689, %r688, 224;
	add.s32 	%r690, %r689, -128;
	shr.u32 	%r691, %r690, 5;
	mul.wide.u32 	%rd325, %r691, 4;
	sub.s64 	%rd122, %rd3, %rd325;
	ld.local.u32 	%r995, [%rd122+24];
	ld.local.u32 	%r996, [%rd122+20];
	setp.eq.s32 	%p133, %r217, 0;
	@%p133 bra 	$L__BB0_135;
	shf.l.wrap.b32 	%r995, %r996, %r995, %r217;
	ld.local.u32 	%r692, [%rd122+16];
	shf.l.wrap.b32 	%r996, %r692, %r996, %r217;
$L__BB0_135:
	shr.u32 	%r693, %r995, 30;
	shf.l.wrap.b32 	%r694, %r996, %r995, 2;
	shl.b32 	%r695, %r996, 2;
	shr.u32 	%r696, %r694, 31;
	add.s32 	%r697, %r696, %r693;
	neg.s32 	%r698, %r697;
	setp.lt.s32 	%p134, %r213, 0;
	selp.b32 	%r997, %r698, %r697, %p134;
	xor.b32  	%r699, %r694, %r213;
	shr.s32 	%r700, %r694, 31;
	xor.b32  	%r701, %r700, %r694;
	xor.b32  	%r702, %r700, %r695;
	cvt.u64.u32 	%rd326, %r701;
	shl.b64 	%rd327, %rd326, 32;
	cvt.u64.u32 	%rd328, %r702;
	or.b64  	%rd329, %rd327, %rd328;
	cvt.rn.f64.s64 	%fd71, %rd329;
	mul.f64 	%fd72, %fd71, 0d3BF921FB54442D19;
	cvt.rn.f32.f64 	%f465, %fd72;
	neg.f32 	%f466, %f465;
	setp.lt.s32 	%p135, %r699, 0;
	selp.f32 	%f803, %f466, %f465, %p135;
$L__BB0_136:
	setp.ltu.f32 	%p136, %f29, 0f47CE4780;
	add.s32 	%r704, %r997, 1;
	mul.rn.f32 	%f468, %f803, %f803;
	and.b32  	%r705, %r997, 1;
	setp.eq.b32 	%p137, %r705, 1;
	selp.f32 	%f469, %f803, 0f3F800000, %p137;
	fma.rn.f32 	%f470, %f468, %f469, 0f00000000;
	fma.rn.f32 	%f471, %f468, 0f37CBAC00, 0fBAB607ED;
	selp.f32 	%f472, 0fB94D4153, %f471, %p137;
	selp.f32 	%f473, 0f3C0885E4, 0f3D2AAABB, %p137;
	fma.rn.f32 	%f474, %f472, %f468, %f473;
	selp.f32 	%f475, 0fBE2AAAA8, 0fBEFFFFFF, %p137;
	fma.rn.f32 	%f476, %f474, %f468, %f475;
	fma.rn.f32 	%f477, %f476, %f470, %f469;
	and.b32  	%r706, %r704, 2;
	setp.eq.s32 	%p138, %r706, 0;
	mov.f32 	%f478, 0f00000000;
	sub.f32 	%f479, %f478, %f477;
	selp.f32 	%f480, %f477, %f479, %p138;
	mul.f32 	%f86, %f74, %f480;
	mov.u32 	%r1001, %r1009;
	mov.f32 	%f804, %f806;
	@%p136 bra 	$L__BB0_144;
	setp.neu.f32 	%p139, %f29, 0f7F800000;
	@%p139 bra 	$L__BB0_139;
	mov.f32 	%f483, 0f00000000;
	mul.rn.f32 	%f804, %f5, %f483;
	mov.b32 	%r1001, 0;
	bra.uni 	$L__BB0_144;
$L__BB0_139:
	mov.b32 	%r226, %f5;
	shl.b32 	%r708, %r226, 8;
	or.b32  	%r227, %r708, -2147483648;
	mov.b64 	%rd462, 0;
	mov.b32 	%r998, 0;
	mov.u64 	%rd460, __cudart_i2opi_f;
	mov.u64 	%rd461, %rd3;
$L__BB0_140:
	.pragma "nounroll";
	ld.global.nc.u32 	%r709, [%rd460];
	mad.wide.u32 	%rd332, %r709, %r227, %rd462;
	shr.u64 	%rd462, %rd332, 32;
	st.local.u32 	[%rd461], %rd332;
	add.s32 	%r998, %r998, 1;
	add.s64 	%rd461, %rd461, 4;
	add.s64 	%rd460, %rd460, 4;
	setp.ne.s32 	%p140, %r998, 6;
	@%p140 bra 	$L__BB0_140;
	shr.u32 	%r710, %r226, 23;
	st.local.u32 	[%rd3+24], %rd462;
	and.b32  	%r230, %r710, 31;
	and.b32  	%r711, %r710, 224;
	add.s32 	%r712, %r711, -128;
	shr.u32 	%r713, %r712, 5;
	mul.wide.u32 	%rd333, %r713, 4;
	sub.s64 	%rd129, %rd3, %rd333;
	ld.local.u32 	%r999, [%rd129+24];
	ld.local.u32 	%r1000, [%rd129+20];
	setp.eq.s32 	%p141, %r230, 0;
	@%p141 bra 	$L__BB0_143;
	shf.l.wrap.b32 	%r999, %r1000, %r999, %r230;
	ld.local.u32 	%r714, [%rd129+16];
	shf.l.wrap.b32 	%r1000, %r714, %r1000, %r230;
$L__BB0_143:
	shr.u32 	%r715, %r999, 30;
	shf.l.wrap.b32 	%r716, %r1000, %r999, 2;
	shl.b32 	%r717, %r1000, 2;
	shr.u32 	%r718, %r716, 31;
	add.s32 	%r719, %r718, %r715;
	neg.s32 	%r720, %r719;
	setp.lt.s32 	%p142, %r226, 0;
	selp.b32 	%r1001, %r720, %r719, %p142;
	xor.b32  	%r721, %r716, %r226;
	shr.s32 	%r722, %r716, 31;
	xor.b32  	%r723, %r722, %r716;
	xor.b32  	%r724, %r722, %r717;
	cvt.u64.u32 	%rd334, %r723;
	shl.b64 	%rd335, %rd334, 32;
	cvt.u64.u32 	%rd336, %r724;
	or.b64  	%rd337, %rd335, %rd336;
	cvt.rn.f64.s64 	%fd73, %rd337;
	mul.f64 	%fd74, %fd73, 0d3BF921FB54442D19;
	cvt.rn.f32.f64 	%f481, %fd74;
	neg.f32 	%f482, %f481;
	setp.lt.s32 	%p143, %r721, 0;
	selp.f32 	%f804, %f482, %f481, %p143;
$L__BB0_144:
	setp.ltu.f32 	%p144, %f29, 0f47CE4780;
	mul.rn.f32 	%f484, %f804, %f804;
	and.b32  	%r726, %r1001, 1;
	setp.eq.b32 	%p145, %r726, 1;
	selp.f32 	%f485, 0f3F800000, %f804, %p145;
	fma.rn.f32 	%f486, %f484, %f485, 0f00000000;
	fma.rn.f32 	%f487, %f484, 0f37CBAC00, 0fBAB607ED;
	selp.f32 	%f488, %f487, 0fB94D4153, %p145;
	selp.f32 	%f489, 0f3D2AAABB, 0f3C0885E4, %p145;
	fma.rn.f32 	%f490, %f488, %f484, %f489;
	selp.f32 	%f491, 0fBEFFFFFF, 0fBE2AAAA8, %p145;
	fma.rn.f32 	%f492, %f490, %f484, %f491;
	fma.rn.f32 	%f493, %f492, %f486, %f485;
	and.b32  	%r727, %r1001, 2;
	setp.eq.s32 	%p146, %r727, 0;
	mov.f32 	%f494, 0f00000000;
	sub.f32 	%f495, %f494, %f493;
	selp.f32 	%f496, %f493, %f495, %p146;
	mul.f32 	%f497, %f66, %f496;
	sub.f32 	%f90, %f86, %f497;
	mov.u32 	%r1005, %r1009;
	mov.f32 	%f805, %f806;
	@%p144 bra 	$L__BB0_152;
	setp.neu.f32 	%p147, %f29, 0f7F800000;
	@%p147 bra 	$L__BB0_147;
	mov.f32 	%f500, 0f00000000;
	mul.rn.f32 	%f805, %f5, %f500;
	mov.b32 	%r1005, 0;
	bra.uni 	$L__BB0_152;
$L__BB0_147:
	mov.b32 	%r239, %f5;
	shl.b32 	%r729, %r239, 8;
	or.b32  	%r240, %r729, -2147483648;
	mov.b64 	%rd465, 0;
	mov.b32 	%r1002, 0;
	mov.u64 	%rd463, __cudart_i2opi_f;
	mov.u64 	%rd464, %rd3;
$L__BB0_148:
	.pragma "nounroll";
	ld.global.nc.u32 	%r730, [%rd463];
	mad.wide.u32 	%rd340, %r730, %r240, %rd465;
	shr.u64 	%rd465, %rd340, 32;
	st.local.u32 	[%rd464], %rd340;
	add.s32 	%r1002, %r1002, 1;
	add.s64 	%rd464, %rd464, 4;
	add.s64 	%rd463, %rd463, 4;
	setp.ne.s32 	%p148, %r1002, 6;
	@%p148 bra 	$L__BB0_148;
	shr.u32 	%r731, %r239, 23;
	st.local.u32 	[%rd3+24], %rd465;
	and.b32  	%r243, %r731, 31;
	and.b32  	%r732, %r731, 224;
	add.s32 	%r733, %r732, -128;
	shr.u32 	%r734, %r733, 5;
	mul.wide.u32 	%rd341, %r734, 4;
	sub.s64 	%rd136, %rd3, %rd341;
	ld.local.u32 	%r1003, [%rd136+24];
	ld.local.u32 	%r1004, [%rd136+20];
	setp.eq.s32 	%p149, %r243, 0;
	@%p149 bra 	$L__BB0_151;
	shf.l.wrap.b32 	%r1003, %r1004, %r1003, %r243;
	ld.local.u32 	%r735, [%rd136+16];
	shf.l.wrap.b32 	%r1004, %r735, %r1004, %r243;
$L__BB0_151:
	shr.u32 	%r736, %r1003, 30;
	shf.l.wrap.b32 	%r737, %r1004, %r1003, 2;
	shl.b32 	%r738, %r1004, 2;
	shr.u32 	%r739, %r737, 31;
	add.s32 	%r740, %r739, %r736;
	neg.s32 	%r741, %r740;
	setp.lt.s32 	%p150, %r239, 0;
	selp.b32 	%r1005, %r741, %r740, %p150;
	xor.b32  	%r742, %r737, %r239;
	shr.s32 	%r743, %r737, 31;
	xor.b32  	%r744, %r743, %r737;
	xor.b32  	%r745, %r743, %r738;
	cvt.u64.u32 	%rd342, %r744;
	shl.b64 	%rd343, %rd342, 32;
	cvt.u64.u32 	%rd344, %r745;
	or.b64  	%rd345, %rd343, %rd344;
	cvt.rn.f64.s64 	%fd75, %rd345;
	mul.f64 	%fd76, %fd75, 0d3BF921FB54442D19;
	cvt.rn.f32.f64 	%f498, %fd76;
	neg.f32 	%f499, %f498;
	setp.lt.s32 	%p151, %r742, 0;
	selp.f32 	%f805, %f499, %f498, %p151;
$L__BB0_152:
	setp.ltu.f32 	%p152, %f29, 0f47CE4780;
	mul.rn.f32 	%f501, %f805, %f805;
	and.b32  	%r747, %r1005, 1;
	setp.eq.b32 	%p153, %r747, 1;
	selp.f32 	%f502, 0f3F800000, %f805, %p153;
	fma.rn.f32 	%f503, %f501, %f502, 0f00000000;
	fma.rn.f32 	%f504, %f501, 0f37CBAC00, 0fBAB607ED;
	selp.f32 	%f505, %f504, 0fB94D4153, %p153;
	selp.f32 	%f506, 0f3D2AAABB, 0f3C0885E4, %p153;
	fma.rn.f32 	%f507, %f505, %f501, %f506;
	selp.f32 	%f508, 0fBEFFFFFF, 0fBE2AAAA8, %p153;
	fma.rn.f32 	%f509, %f507, %f501, %f508;
	fma.rn.f32 	%f510, %f509, %f503, %f502;
	and.b32  	%r748, %r1005, 2;
	setp.eq.s32 	%p154, %r748, 0;
	mov.f32 	%f511, 0f00000000;
	sub.f32 	%f512, %f511, %f510;
	selp.f32 	%f94, %f510, %f512, %p154;
	@%p152 bra 	$L__BB0_160;
	setp.neu.f32 	%p155, %f29, 0f7F800000;
	@%p155 bra 	$L__BB0_155;
	mov.f32 	%f515, 0f00000000;
	mul.rn.f32 	%f806, %f5, %f515;
	mov.b32 	%r1009, 0;
	bra.uni 	$L__BB0_160;
$L__BB0_155:
	mov.b32 	%r252, %f5;
	shl.b32 	%r750, %r252, 8;
	or.b32  	%r253, %r750, -2147483648;
	mov.b64 	%rd468, 0;
	mov.b32 	%r1006, 0;
	mov.u64 	%rd466, __cudart_i2opi_f;
	mov.u64 	%rd467, %rd3;
$L__BB0_156:
	.pragma "nounroll";
	ld.global.nc.u32 	%r751, [%rd466];
	mad.wide.u32 	%rd348, %r751, %r253, %rd468;
	shr.u64 	%rd468, %rd348, 32;
	st.local.u32 	[%rd467], %rd348;
	add.s32 	%r1006, %r1006, 1;
	add.s64 	%rd467, %rd467, 4;
	add.s64 	%rd466, %rd466, 4;
	setp.ne.s32 	%p156, %r1006, 6;
	@%p156 bra 	$L__BB0_156;
	shr.u32 	%r752, %r252, 23;
	st.local.u32 	[%rd3+24], %rd468;
	and.b32  	%r256, %r752, 31;
	and.b32  	%r753, %r752, 224;
	add.s32 	%r754, %r753, -128;
	shr.u32 	%r755, %r754, 5;
	mul.wide.u32 	%rd349, %r755, 4;
	sub.s64 	%rd143, %rd3, %rd349;
	ld.local.u32 	%r1007, [%rd143+24];
	ld.local.u32 	%r1008, [%rd143+20];
	setp.eq.s32 	%p157, %r256, 0;
	@%p157 bra 	$L__BB0_159;
	shf.l.wrap.b32 	%r1007, %r1008, %r1007, %r256;
	ld.local.u32 	%r756, [%rd143+16];
	shf.l.wrap.b32 	%r1008, %r756, %r1008, %r256;
$L__BB0_159:
	shr.u32 	%r757, %r1007, 30;
	shf.l.wrap.b32 	%r758, %r1008, %r1007, 2;
	shl.b32 	%r759, %r1008, 2;
	shr.u32 	%r760, %r758, 31;
	add.s32 	%r761, %r760, %r757;
	neg.s32 	%r762, %r761;
	setp.lt.s32 	%p158, %r252, 0;
	selp.b32 	%r1009, %r762, %r761, %p158;
	xor.b32  	%r763, %r758, %r252;
	shr.s32 	%r764, %r758, 31;
	xor.b32  	%r765, %r764, %r758;
	xor.b32  	%r766, %r764, %r759;
	cvt.u64.u32 	%rd350, %r765;
	shl.b64 	%rd351, %rd350, 32;
	cvt.u64.u32 	%rd352, %r766;
	or.b64  	%rd353, %rd351, %rd352;
	cvt.rn.f64.s64 	%fd77, %rd353;
	mul.f64 	%fd78, %fd77, 0d3BF921FB54442D19;
	cvt.rn.f32.f64 	%f513, %fd78;
	neg.f32 	%f514, %f513;
	setp.lt.s32 	%p159, %r763, 0;
	selp.f32 	%f806, %f514, %f513, %p159;
$L__BB0_160:
	setp.ltu.f32 	%p160, %f47, 0f47CE4780;
	add.s32 	%r768, %r1009, 1;
	mul.rn.f32 	%f516, %f806, %f806;
	and.b32  	%r769, %r1009, 1;
	setp.eq.b32 	%p161, %r769, 1;
	selp.f32 	%f517, %f806, 0f3F800000, %p161;
	fma.rn.f32 	%f518, %f516, %f517, 0f00000000;
	fma.rn.f32 	%f519, %f516, 0f37CBAC00, 0fBAB607ED;
	selp.f32 	%f520, 0fB94D4153, %f519, %p161;
	selp.f32 	%f521, 0f3C0885E4, 0f3D2AAABB, %p161;
	fma.rn.f32 	%f522, %f520, %f516, %f521;
	selp.f32 	%f523, 0fBE2AAAA8, 0fBEFFFFFF, %p161;
	fma.rn.f32 	%f524, %f522, %f516, %f523;
	fma.rn.f32 	%f525, %f524, %f518, %f517;
	and.b32  	%r770, %r768, 2;
	setp.eq.s32 	%p162, %r770, 0;
	mov.f32 	%f526, 0f00000000;
	sub.f32 	%f527, %f526, %f525;
	selp.f32 	%f528, %f525, %f527, %p162;
	mul.f32 	%f529, %f66, %f528;
	fma.rn.f32 	%f98, %f90, %f94, %f529;
	mov.u32 	%r1013, %r1025;
	mov.f32 	%f807, %f810;
	@%p160 bra 	$L__BB0_168;
	setp.neu.f32 	%p163, %f47, 0f7F800000;
	@%p163 bra 	$L__BB0_163;
	mov.f32 	%f532, 0f00000000;
	mul.rn.f32 	%f807, %f4, %f532;
	mov.b32 	%r1013, 0;
	bra.uni 	$L__BB0_168;
$L__BB0_163:
	mov.b32 	%r265, %f4;
	shl.b32 	%r772, %r265, 8;
	or.b32  	%r266, %r772, -2147483648;
	mov.b64 	%rd471, 0;
	mov.b32 	%r1010, 0;
	mov.u64 	%rd469, __cudart_i2opi_f;
	mov.u64 	%rd470, %rd3;
$L__BB0_164:
	.pragma "nounroll";
	ld.global.nc.u32 	%r773, [%rd469];
	mad.wide.u32 	%rd356, %r773, %r266, %rd471;
	shr.u64 	%rd471, %rd356, 32;
	st.local.u32 	[%rd470], %rd356;
	add.s32 	%r1010, %r1010, 1;
	add.s64 	%rd470, %rd470, 4;
	add.s64 	%rd469, %rd469, 4;
	setp.ne.s32 	%p164, %r1010, 6;
	@%p164 bra 	$L__BB0_164;
	shr.u32 	%r774, %r265, 23;
	st.local.u32 	[%rd3+24], %rd471;
	and.b32  	%r269, %r774, 31;
	and.b32  	%r775, %r774, 224;
	add.s32 	%r776, %r775, -128;
	shr.u32 	%r777, %r776, 5;
	mul.wide.u32 	%rd357, %r777, 4;
	sub.s64 	%rd150, %rd3, %rd357;
	ld.local.u32 	%r1011, [%rd150+24];
	ld.local.u32 	%r1012, [%rd150+20];
	setp.eq.s32 	%p165, %r269, 0;
	@%p165 bra 	$L__BB0_167;
	shf.l.wrap.b32 	%r1011, %r1012, %r1011, %r269;
	ld.local.u32 	%r778, [%rd150+16];
	shf.l.wrap.b32 	%r1012, %r778, %r1012, %r269;
$L__BB0_167:
	shr.u32 	%r779, %r1011, 30;
	shf.l.wrap.b32 	%r780, %r1012, %r1011, 2;
	shl.b32 	%r781, %r1012, 2;
	shr.u32 	%r782, %r780, 31;
	add.s32 	%r783, %r782, %r779;
	neg.s32 	%r784, %r783;
	setp.lt.s32 	%p166, %r265, 0;
	selp.b32 	%r1013, %r784, %r783, %p166;
	xor.b32  	%r785, %r780, %r265;
	shr.s32 	%r786, %r780, 31;
	xor.b32  	%r787, %r786, %r780;
	xor.b32  	%r788, %r786, %r781;
	cvt.u64.u32 	%rd358, %r787;
	shl.b64 	%rd359, %rd358, 32;
	cvt.u64.u32 	%rd360, %r788;
	or.b64  	%rd361, %rd359, %rd360;
	cvt.rn.f64.s64 	%fd79, %rd361;
	mul.f64 	%fd80, %fd79, 0d3BF921FB54442D19;
	cvt.rn.f32.f64 	%f530, %fd80;
	neg.f32 	%f531, %f530;
	setp.lt.s32 	%p167, %r785, 0;
	selp.f32 	%f807, %f531, %f530, %p167;
$L__BB0_168:
	setp.ltu.f32 	%p168, %f47, 0f47CE4780;
	add.s32 	%r790, %r1013, 1;
	mul.rn.f32 	%f533, %f807, %f807;
	and.b32  	%r791, %r1013, 1;
	setp.eq.b32 	%p169, %r791, 1;
	selp.f32 	%f534, %f807, 0f3F800000, %p169;
	fma.rn.f32 	%f535, %f533, %f534, 0f00000000;
	fma.rn.f32 	%f536, %f533, 0f37CBAC00, 0fBAB607ED;
	selp.f32 	%f537, 0fB94D4153, %f536, %p169;
	selp.f32 	%f538, 0f3C0885E4, 0f3D2AAABB, %p169;
	fma.rn.f32 	%f539, %f537, %f533, %f538;
	selp.f32 	%f540, 0fBE2AAAA8, 0fBEFFFFFF, %p169;
	fma.rn.f32 	%f541, %f539, %f533, %f540;
	fma.rn.f32 	%f542, %f541, %f535, %f534;
	and.b32  	%r792, %r790, 2;
	setp.eq.s32 	%p170, %r792, 0;
	mov.f32 	%f543, 0f00000000;
	sub.f32 	%f544, %f543, %f542;
	selp.f32 	%f545, %f542, %f544, %p170;
	mul.f32 	%f102, %f82, %f545;
	mov.u32 	%r1017, %r1025;
	mov.f32 	%f808, %f810;
	@%p168 bra 	$L__BB0_176;
	setp.neu.f32 	%p171, %f47, 0f7F800000;
	@%p171 bra 	$L__BB0_171;
	mov.f32 	%f548, 0f00000000;
	mul.rn.f32 	%f808, %f4, %f548;
	mov.b32 	%r1017, 0;
	bra.uni 	$L__BB0_176;
$L__BB0_171:
	mov.b32 	%r278, %f4;
	shl.b32 	%r794, %r278, 8;
	or.b32  	%r279, %r794, -2147483648;
	mov.b64 	%rd474, 0;
	mov.b32 	%r1014, 0;
	mov.u64 	%rd472, __cudart_i2opi_f;
	mov.u64 	%rd473, %rd3;
$L__BB0_172:
	.pragma "nounroll";
	ld.global.nc.u32 	%r795, [%rd472];
	mad.wide.u32 	%rd364, %r795, %r279, %rd474;
	shr.u64 	%rd474, %rd364, 32;
	st.local.u32 	[%rd473], %rd364;
	add.s32 	%r1014, %r1014, 1;
	add.s64 	%rd473, %rd473, 4;
	add.s64 	%rd472, %rd472, 4;
	setp.ne.s32 	%p172, %r1014, 6;
	@%p172 bra 	$L__BB0_172;
	shr.u32 	%r796, %r278, 23;
	st.local.u32 	[%rd3+24], %rd474;
	and.b32  	%r282, %r796, 31;
	and.b32  	%r797, %r796, 224;
	add.s32 	%r798, %r797, -128;
	shr.u32 	%r799, %r798, 5;
	mul.wide.u32 	%rd365, %r799, 4;
	sub.s64 	%rd157, %rd3, %rd365;
	ld.local.u32 	%r1015, [%rd157+24];
	ld.local.u32 	%r1016, [%rd157+20];
	setp.eq.s32 	%p173, %r282, 0;
	@%p173 bra 	$L__BB0_175;
	shf.l.wrap.b32 	%r1015, %r1016, %r1015, %r282;
	ld.local.u32 	%r800, [%rd157+16];
	shf.l.wrap.b32 	%r1016, %r800, %r1016, %r282;
$L__BB0_175:
	shr.u32 	%r801, %r1015, 30;
	shf.l.wrap.b32 	%r802, %r1016, %r1015, 2;
	shl.b32 	%r803, %r1016, 2;
	shr.u32 	%r804, %r802, 31;
	add.s32 	%r805, %r804, %r801;
	neg.s32 	%r806, %r805;
	setp.lt.s32 	%p174, %r278, 0;
	selp.b32 	%r1017, %r806, %r805, %p174;
	xor.b32  	%r807, %r802, %r278;
	shr.s32 	%r808, %r802, 31;
	xor.b32  	%r809, %r808, %r802;
	xor.b32  	%r810, %r808, %r803;
	cvt.u64.u32 	%rd366, %r809;
	shl.b64 	%rd367, %rd366, 32;
	cvt.u64.u32 	%rd368, %r810;
	or.b64  	%rd369, %rd367, %rd368;
	cvt.rn.f64.s64 	%fd81, %rd369;
	mul.f64 	%fd82, %fd81, 0d3BF921FB54442D19;
	cvt.rn.f32.f64 	%f546, %fd82;
	neg.f32 	%f547, %f546;
	setp.lt.s32 	%p175, %r807, 0;
	selp.f32 	%f808, %f547, %f546, %p175;
$L__BB0_176:
	setp.ltu.f32 	%p176, %f47, 0f47CE4780;
	mul.rn.f32 	%f549, %f808, %f808;
	and.b32  	%r812, %r1017, 1;
	setp.eq.b32 	%p177, %r812, 1;
	selp.f32 	%f550, 0f3F800000, %f808, %p177;
	fma.rn.f32 	%f551, %f549, %f550, 0f00000000;
	fma.rn.f32 	%f552, %f549, 0f37CBAC00, 0fBAB607ED;
	selp.f32 	%f553, %f552, 0fB94D4153, %p177;
	selp.f32 	%f554, 0f3D2AAABB, 0f3C0885E4, %p177;
	fma.rn.f32 	%f555, %f553, %f549, %f554;
	selp.f32 	%f556, 0fBEFFFFFF, 0fBE2AAAA8, %p177;
	fma.rn.f32 	%f557, %f555, %f549, %f556;
	fma.rn.f32 	%f558, %f557, %f551, %f550;
	and.b32  	%r813, %r1017, 2;
	setp.eq.s32 	%p178, %r813, 0;
	mov.f32 	%f559, 0f00000000;
	sub.f32 	%f560, %f559, %f558;
	selp.f32 	%f561, %f558, %f560, %p178;
	fma.rn.f32 	%f106, %f98, %f561, %f102;
	mov.u32 	%r1021, %r1025;
	mov.f32 	%f809, %f810;
	@%p176 bra 	$L__BB0_184;
	setp.neu.f32 	%p179, %f47, 0f7F800000;
	@%p179 bra 	$L__BB0_179;
	mov.f32 	%f564, 0f00000000;
	mul.rn.f32 	%f809, %f4, %f564;
	mov.b32 	%r1021, 0;
	bra.uni 	$L__BB0_184;
$L__BB0_179:
	mov.b32 	%r291, %f4;
	shl.b32 	%r815, %r291, 8;
	or.b32  	%r292, %r815, -2147483648;
	mov.b64 	%rd477, 0;
	mov.b32 	%r1018, 0;
	mov.u64 	%rd475, __cudart_i2opi_f;
	mov.u64 	%rd476, %rd3;
$L__BB0_180:
	.pragma "nounroll";
	ld.global.nc.u32 	%r816, [%rd475];
	mad.wide.u32 	%rd372, %r816, %r292, %rd477;
	shr.u64 	%rd477, %rd372, 32;
	st.local.u32 	[%rd476], %rd372;
	add.s32 	%r1018, %r1018, 1;
	add.s64 	%rd476, %rd476, 4;
	add.s64 	%rd475, %rd475, 4;
	setp.ne.s32 	%p180, %r1018, 6;
	@%p180 bra 	$L__BB0_180;
	shr.u32 	%r817, %r291, 23;
	st.local.u32 	[%rd3+24], %rd477;
	and.b32  	%r295, %r817, 31;
	and.b32  	%r818, %r817, 224;
	add.s32 	%r819, %r818, -128;
	shr.u32 	%r820, %r819, 5;
	mul.wide.u32 	%rd373, %r820, 4;
	sub.s64 	%rd164, %rd3, %rd373;
	ld.local.u32 	%r1019, [%rd164+24];
	ld.local.u32 	%r1020, [%rd164+20];
	setp.eq.s32 	%p181, %r295, 0;
	@%p181 bra 	$L__BB0_183;
	shf.l.wrap.b32 	%r1019, %r1020, %r1019, %r295;
	ld.local.u32 	%r821, [%rd164+16];
	shf.l.wrap.b32 	%r1020, %r821, %r1020, %r295;
$L__BB0_183:
	shr.u32 	%r822, %r1019, 30;
	shf.l.wrap.b32 	%r823, %r1020, %r1019, 2;
	shl.b32 	%r824, %r1020, 2;
	shr.u32 	%r825, %r823, 31;
	add.s32 	%r826, %r825, %r822;
	neg.s32 	%r827, %r826;
	setp.lt.s32 	%p182, %r291, 0;
	selp.b32 	%r1021, %r827, %r826, %p182;
	xor.b32  	%r828, %r823, %r291;
	shr.s32 	%r829, %r823, 31;
	xor.b32  	%r830, %r829, %r823;
	xor.b32  	%r831, %r829, %r824;
	cvt.u64.u32 	%rd374, %r830;
	shl.b64 	%rd375, %rd374, 32;
	cvt.u64.u32 	%rd376, %r831;
	or.b64  	%rd377, %rd375, %rd376;
	cvt.rn.f64.s64 	%fd83, %rd377;
	mul.f64 	%fd84, %fd83, 0d3BF921FB54442D19;
	cvt.rn.f32.f64 	%f562, %fd84;
	neg.f32 	%f563, %f562;
	setp.lt.s32 	%p183, %r828, 0;
	selp.f32 	%f809, %f563, %f562, %p183;
$L__BB0_184:
	setp.ltu.f32 	%p184, %f47, 0f47CE4780;
	mul.rn.f32 	%f565, %f809, %f809;
	and.b32  	%r833, %r1021, 1;
	setp.eq.b32 	%p185, %r833, 1;
	selp.f32 	%f566, 0f3F800000, %f809, %p185;
	fma.rn.f32 	%f567, %f565, %f566, 0f00000000;
	fma.rn.f32 	%f568, %f565, 0f37CBAC00, 0fBAB607ED;
	selp.f32 	%f569, %f568, 0fB94D4153, %p185;
	selp.f32 	%f570, 0f3D2AAABB, 0f3C0885E4, %p185;
	fma.rn.f32 	%f571, %f569, %f565, %f570;
	selp.f32 	%f572, 0fBEFFFFFF, 0fBE2AAAA8, %p185;
	fma.rn.f32 	%f573, %f571, %f565, %f572;
	fma.rn.f32 	%f574, %f573, %f567, %f566;
	and.b32  	%r834, %r1021, 2;
	setp.eq.s32 	%p186, %r834, 0;
	mov.f32 	%f575, 0f00000000;
	sub.f32 	%f576, %f575, %f574;
	selp.f32 	%f110, %f574, %f576, %p186;
	@%p184 bra 	$L__BB0_192;
	setp.neu.f32 	%p187, %f47, 0f7F800000;
	@%p187 bra 	$L__BB0_187;
	mov.f32 	%f579, 0f00000000;
	mul.rn.f32 	%f810, %f4, %f579;
	mov.b32 	%r1025, 0;
	bra.uni 	$L__BB0_192;
$L__BB0_187:
	mov.b32 	%r304, %f4;
	shl.b32 	%r836, %r304, 8;
	or.b32  	%r305, %r836, -2147483648;
	mov.b64 	%rd478, 0;
	mov.b32 	%r1022, 0;
	mov.u64 	%rd380, __cudart_i2opi_f;
$L__BB0_188:
	.pragma "nounroll";
	mul.wide.u32 	%rd379, %r1022, 4;
	add.s64 	%rd381, %rd380, %rd379;
	ld.global.nc.u32 	%r837, [%rd381];
	mad.wide.u32 	%rd382, %r837, %r305, %rd478;
	shr.u64 	%rd478, %rd382, 32;
	add.s64 	%rd383, %rd3, %rd379;
	st.local.u32 	[%rd383], %rd382;
	add.s32 	%r1022, %r1022, 1;
	setp.ne.s32 	%p188, %r1022, 6;
	@%p188 bra 	$L__BB0_188;
	shr.u32 	%r838, %r304, 23;
	st.local.u32 	[%rd3+24], %rd478;
	and.b32  	%r308, %r838, 31;
	and.b32  	%r839, %r838, 224;
	add.s32 	%r840, %r839, -128;
	shr.u32 	%r841, %r840, 5;
	mul.wide.u32 	%rd384, %r841, 4;
	sub.s64 	%rd167, %rd3, %rd384;
	ld.local.u32 	%r1023, [%rd167+24];
	ld.local.u32 	%r1024, [%rd167+20];
	setp.eq.s32 	%p189, %r308, 0;
	@%p189 bra 	$L__BB0_191;
	shf.l.wrap.b32 	%r1023, %r1024, %r1023, %r308;
	ld.local.u32 	%r842, [%rd167+16];
	shf.l.wrap.b32 	%r1024, %r842, %r1024, %r308;
$L__BB0_191:
	shr.u32 	%r843, %r1023, 30;
	shf.l.wrap.b32 	%r844, %r1024, %r1023, 2;
	shl.b32 	%r845, %r1024, 2;
	shr.u32 	%r846, %r844, 31;
	add.s32 	%r847, %r846, %r843;
	neg.s32 	%r848, %r847;
	setp.lt.s32 	%p190, %r304, 0;
	selp.b32 	%r1025, %r848, %r847, %p190;
	xor.b32  	%r849, %r844, %r304;
	shr.s32 	%r850, %r844, 31;
	xor.b32  	%r851, %r850, %r844;
	xor.b32  	%r852, %r850, %r845;
	cvt.u64.u32 	%rd385, %r851;
	shl.b64 	%rd386, %rd385, 32;
	cvt.u64.u32 	%rd387, %r852;
	or.b64  	%rd388, %rd386, %rd387;
	cvt.rn.f64.s64 	%fd85, %rd388;
	mul.f64 	%fd86, %fd85, 0d3BF921FB54442D19;
	cvt.rn.f32.f64 	%f577, %fd86;
	neg.f32 	%f578, %f577;
	setp.lt.s32 	%p191, %r849, 0;
	selp.f32 	%f810, %f578, %f577, %p191;
$L__BB0_192:
	add.s32 	%r855, %r1025, 1;
	mul.rn.f32 	%f582, %f810, %f810;
	and.b32  	%r856, %r1025, 1;
	setp.eq.b32 	%p192, %r856, 1;
	selp.f32 	%f583, %f810, 0f3F800000, %p192;
	fma.rn.f32 	%f584, %f582, %f583, 0f00000000;
	fma.rn.f32 	%f585, %f582, 0f37CBAC00, 0fBAB607ED;
	selp.f32 	%f586, 0fB94D4153, %f585, %p192;
	selp.f32 	%f587, 0f3C0885E4, 0f3D2AAABB, %p192;
	fma.rn.f32 	%f588, %f586, %f582, %f587;
	selp.f32 	%f589, 0fBE2AAAA8, 0fBEFFFFFF, %p192;
	fma.rn.f32 	%f590, %f588, %f582, %f589;
	fma.rn.f32 	%f591, %f590, %f584, %f583;
	and.b32  	%r857, %r855, 2;
	setp.eq.s32 	%p193, %r857, 0;
	mov.f32 	%f811, 0f00000000;
	sub.f32 	%f592, %f811, %f591;
	selp.f32 	%f593, %f591, %f592, %p193;
	mul.f32 	%f594, %f98, %f593;
	mul.f32 	%f595, %f106, %f110;
	sub.f32 	%f596, %f594, %f595;
	sub.f32 	%f597, %f90, %f37;
	sub.f32 	%f598, %f106, %f55;
	sub.f32 	%f599, %f596, %f63;
	mul.f32 	%f600, %f598, %f598;
	fma.rn.f32 	%f601, %f597, %f597, %f600;
	fma.rn.f32 	%f602, %f599, %f599, %f601;
	sqrt.rn.f32 	%f603, %f602;
	div.rn.f32 	%f817, %f597, %f603;
	div.rn.f32 	%f816, %f598, %f603;
	div.rn.f32 	%f815, %f599, %f603;
	add.s32 	%r858, %r337, 1;
	cvt.rn.f32.s32 	%f117, %r858;
	mov.f64 	%fd87, 0d4000000000000000;
	{
	.reg .b32 %temp; 
	mov.b64 	{%temp, %r317}, %fd87;
	}
	and.b32  	%r318, %r317, 2146435072;
	setp.eq.s32 	%p194, %r318, 1062207488;
	setp.lt.s32 	%p195, %r317, 0;
	selp.b32 	%r319, 0, 2146435072, %p195;
	and.b32  	%r859, %r317, 2147483647;
	setp.ne.s32 	%p196, %r859, 1071644672;
	and.pred  	%p1, %p194, %p196;
	or.b32  	%r320, %r319, -2147483648;
	cvta.to.global.u64 	%rd389, %rd177;
	mul.wide.s32 	%rd390, %r1, 12;
	add.s64 	%rd168, %rd389, %rd390;
	neg.s32 	%r321, %r337;
	cvta.to.global.u64 	%rd169, %rd182;
	cvta.to.global.u64 	%rd170, %rd178;
	cvta.to.global.u64 	%rd171, %rd179;
	mov.f32 	%f814, 0f3F800000;
	mov.b32 	%r1026, 0;
	add.s64 	%rd172, %rd2, 8;
	mov.f32 	%f812, %f811;
	mov.f32 	%f813, %f811;
	mov.f32 	%f818, %f37;
	mov.f32 	%f819, %f55;
	mov.f32 	%f820, %f63;
$L__BB0_193:
	setp.lt.s32 	%p197, %r337, 1;
	mov.f32 	%f825, 0f4CBEBC20;
	mov.f32 	%f824, %f117;
	@%p197 bra 	$L__BB0_214;
	mov.f32 	%f825, 0f4CBEBC20;
	mov.b32 	%r1028, 0;
	mov.u64 	%rd479, %rd172;
	mov.u64 	%rd480, %rd1;
	mov.u32 	%r1027, %r321;
	mov.f32 	%f824, %f117;
$L__BB0_195:
	setp.lt.s32 	%p198, %r317, 0;
	setp.eq.s32 	%p199, %r318, 1062207488;
	ld.global.f32 	%f606, [%rd479+-8];
	ld.global.f32 	%f607, [%rd479+-4];
	ld.global.f32 	%f608, [%rd479];
	ld.global.f32 	%f130, [%rd480];
	sub.f32 	%f609, %f818, %f606;
	sub.f32 	%f610, %f819, %f607;
	sub.f32 	%f611, %f820, %f608;
	mul.f32 	%f612, %f816, %f610;
	fma.rn.f32 	%f613, %f817, %f609, %f612;
	fma.rn.f32 	%f614, %f815, %f611, %f613;
	add.f32 	%f131, %f614, %f614;
	mul.f32 	%f615, %f610, %f610;
	fma.rn.f32 	%f616, %f609, %f609, %f615;
	fma.rn.f32 	%f617, %f611, %f611, %f616;
	sqrt.rn.f32 	%f132, %f617;
	cvt.f64.f32 	%fd1, %f132;
	{
	.reg .b32 %temp; 
	mov.b64 	{%temp, %r325}, %fd1;
	}
	abs.f64 	%fd2, %fd1;
	{ // callseq 0, 0
	.param .b64 param0;
	st.param.f64 	[param0], %fd2;
	.param .b64 retval0;
	call.uni (retval0), 
	__internal_accurate_pow, 
	(
	param0
	);
	ld.param.f64 	%fd88, [retval0];
	} // callseq 0
	setp.lt.s32 	%p201, %r325, 0;
	neg.f64 	%fd90, %fd88;
	selp.f64 	%fd91, %fd90, %fd88, %p199;
	selp.f64 	%fd92, %fd91, %fd88, %p201;
	setp.eq.f32 	%p202, %f132, 0f00000000;
	selp.b32 	%r861, %r325, 0, %p199;
	or.b32  	%r862, %r861, 2146435072;
	selp.b32 	%r863, %r862, %r861, %p198;
	mov.b32 	%r864, 0;
	mov.b64 	%fd93, {%r864, %r863};
	selp.f64 	%fd146, %fd93, %fd92, %p202;
	add.f64 	%fd94, %fd1, 0d4000000000000000;
	{
	.reg .b32 %temp; 
	mov.b64 	{%temp, %r865}, %fd94;
	}
	and.b32  	%r866, %r865, 2146435072;
	setp.ne.s32 	%p203, %r866, 2146435072;
	@%p203 bra 	$L__BB0_200;
	setp.num.f32 	%p204, %f132, %f132;
	@%p204 bra 	$L__BB0_198;
	mov.f64 	%fd95, 0d4000000000000000;
	add.rn.f64 	%fd146, %fd1, %fd95;
	bra.uni 	$L__BB0_200;
$L__BB0_198:
	setp.neu.f64 	%p205, %fd2, 0d7FF0000000000000;
	@%p205 bra 	$L__BB0_200;
	selp.b32 	%r867, %r320, %r319, %p1;
	selp.b32 	%r868, %r867, %r319, %p201;
	mov.b32 	%r869, 0;
	mov.b64 	%fd146, {%r869, %r868};
$L__BB0_200:
	setp.lt.s32 	%p207, %r317, 0;
	setp.eq.s32 	%p208, %r318, 1062207488;
	setp.eq.f32 	%p210, %f132, 0f3F800000;
	selp.f64 	%fd7, 0d3FF0000000000000, %fd146, %p210;
	cvt.f64.f32 	%fd8, %f130;
	{
	.reg .b32 %temp; 
	mov.b64 	{%temp, %r326}, %fd8;
	}
	abs.f64 	%fd9, %fd8;
	{ // callseq 1, 0
	.param .b64 param0;
	st.param.f64 	[param0], %fd9;
	.param .b64 retval0;
	call.uni (retval0), 
	__internal_accurate_pow, 
	(
	param0
	);
	ld.param.f64 	%fd96, [retval0];
	} // callseq 1
	setp.lt.s32 	%p211, %r326, 0;
	neg.f64 	%fd98, %fd96;
	selp.f64 	%fd99, %fd98, %fd96, %p208;
	selp.f64 	%fd100, %fd99, %fd96, %p211;
	setp.eq.f32 	%p212, %f130, 0f00000000;
	selp.b32 	%r870, %r326, 0, %p208;
	or.b32  	%r871, %r870, 2146435072;
	selp.b32 	%r872, %r871, %r870, %p207;
	mov.b32 	%r873, 0;
	mov.b64 	%fd101, {%r873, %r872};
	selp.f64 	%fd147, %fd101, %fd100, %p212;
	add.f64 	%fd102, %fd8, 0d4000000000000000;
	{
	.reg .b32 %temp; 
	mov.b64 	{%temp, %r874}, %fd102;
	}
	and.b32  	%r875, %r874, 2146435072;
	setp.ne.s32 	%p213, %r875, 2146435072;
	@%p213 bra 	$L__BB0_205;
	setp.num.f32 	%p214, %f130, %f130;
	@%p214 bra 	$L__BB0_203;
	mov.f64 	%fd103, 0d4000000000000000;
	add.rn.f64 	%fd147, %fd8, %fd103;
	bra.uni 	$L__BB0_205;
$L__BB0_203:
	setp.neu.f64 	%p215, %fd9, 0d7FF0000000000000;
	@%p215 bra 	$L__BB0_205;
	selp.b32 	%r876, %r320, %r319, %p1;
	selp.b32 	%r877, %r876, %r319, %p211;
	mov.b32 	%r878, 0;
	mov.b64 	%fd147, {%r878, %r877};
$L__BB0_205:
	setp.lt.s32 	%p217, %r317, 0;
	setp.eq.s32 	%p218, %r318, 1062207488;
	setp.eq.f32 	%p220, %f130, 0f3F800000;
	selp.f64 	%fd104, 0d3FF0000000000000, %fd147, %p220;
	sub.f64 	%fd105, %fd7, %fd104;
	cvt.rn.f32.f64 	%f133, %fd105;
	cvt.f64.f32 	%fd14, %f131;
	{
	.reg .b32 %temp; 
	mov.b64 	{%temp, %r327}, %fd14;
	}
	abs.f64 	%fd15, %fd14;
	{ // callseq 2, 0
	.param .b64 param0;
	st.param.f64 	[param0], %fd15;
	.param .b64 retval0;
	call.uni (retval0), 
	__internal_accurate_pow, 
	(
	param0
	);
	ld.param.f64 	%fd106, [retval0];
	} // callseq 2
	setp.lt.s32 	%p221, %r327, 0;
	neg.f64 	%fd108, %fd106;
	selp.f64 	%fd109, %fd108, %fd106, %p218;
	selp.f64 	%fd110, %fd109, %fd106, %p221;
	setp.eq.f32 	%p222, %f131, 0f00000000;
	selp.b32 	%r879, %r327, 0, %p218;
	or.b32  	%r880, %r879, 2146435072;
	selp.b32 	%r881, %r880, %r879, %p217;
	mov.b32 	%r882, 0;
	mov.b64 	%fd111, {%r882, %r881};
	selp.f64 	%fd148, %fd111, %fd110, %p222;
	add.f64 	%fd112, %fd14, 0d4000000000000000;
	{
	.reg .b32 %temp; 
	mov.b64 	{%temp, %r883}, %fd112;
	}
	and.b32  	%r884, %r883, 2146435072;
	setp.ne.s32 	%p223, %r884, 2146435072;
	@%p223 bra 	$L__BB0_210;
	setp.num.f32 	%p224, %f131, %f131;
	@%p224 bra 	$L__BB0_208;
	mov.f64 	%fd113, 0d4000000000000000;
	add.rn.f64 	%fd148, %fd14, %fd113;
	bra.uni 	$L__BB0_210;
$L__BB0_208:
	setp.neu.f64 	%p225, %fd15, 0d7FF0000000000000;
	@%p225 bra 	$L__BB0_210;
	selp.b32 	%r885, %r320, %r319, %p1;
	selp.b32 	%r886, %r885, %r319, %p221;
	mov.b32 	%r887, 0;
	mov.b64 	%fd148, {%r887, %r886};
$L__BB0_210:
	setp.eq.f32 	%p227, %f131, 0f3F800000;
	selp.f64 	%fd114, 0d3FF0000000000000, %fd148, %p227;
	mul.f32 	%f619, %f133, 0fC0800000;
	cvt.f64.f32 	%fd115, %f619;
	add.f64 	%fd116, %fd114, %fd115;
	cvt.rn.f32.f64 	%f134, %fd116;
	setp.leu.f32 	%p228, %f134, 0f00000000;
	mov.f32 	%f823, 0f4CBEBC20;
	@%p228 bra 	$L__BB0_213;
	sqrt.rn.f32 	%f621, %f134;
	sub.f32 	%f622, %f621, %f131;
	mul.f32 	%f135, %f622, 0f3F000000;
	neg.f32 	%f623, %f131;
	sub.f32 	%f624, %f623, %f621;
	mul.f32 	%f625, %f624, 0f3F000000;
	setp.leu.f32 	%p229, %f135, 0f00000000;
	setp.leu.f32 	%p230, %f625, 0f00000000;
	or.pred  	%p231, %p229, %p230;
	@%p231 bra 	$L__BB0_213;
	setp.lt.f32 	%p232, %f135, %f625;
	selp.f32 	%f823, %f135, %f625, %p232;
$L__BB0_213:
	setp.lt.f32 	%p233, %f823, %f825;
	cvt.rn.f32.u32 	%f626, %r1028;
	selp.f32 	%f824, %f626, %f824, %p233;
	selp.f32 	%f825, %f823, %f825, %p233;
	add.s32 	%r1028, %r1028, 1;
	add.s32 	%r1027, %r1027, 1;
	setp.ne.s32 	%p234, %r1027, 0;
	add.s64 	%rd480, %rd480, 4;
	add.s64 	%rd479, %rd479, 12;
	@%p234 bra 	$L__BB0_195;
$L__BB0_214:
	cvt.rzi.s32.f32 	%r330, %f824;
	setp.gt.s32 	%p235, %r330, %r337;
	@%p235 bra 	$L__BB0_246;
	fma.rn.f32 	%f143, %f817, %f825, %f818;
	fma.rn.f32 	%f144, %f816, %f825, %f819;
	fma.rn.f32 	%f145, %f815, %f825, %f820;
	mul.wide.s32 	%rd391, %r330, 12;
	add.s64 	%rd392, %rd2, %rd391;
	ld.global.f32 	%f628, [%rd392];
	sub.f32 	%f629, %f143, %f628;
	ld.global.f32 	%f630, [%rd392+4];
	sub.f32 	%f631, %f144, %f630;
	ld.global.f32 	%f632, [%rd392+8];
	sub.f32 	%f633, %f145, %f632;
	mul.f32 	%f634, %f631, %f631;
	fma.rn.f32 	%f635, %f629, %f629, %f634;
	fma.rn.f32 	%f636, %f633, %f633, %f635;
	sqrt.rn.f32 	%f637, %f636;
	div.rn.f32 	%f146, %f629, %f637;
	div.rn.f32 	%f147, %f631, %f637;
	div.rn.f32 	%f148, %f633, %f637;
	fma.rn.f32 	%f818, %f146, 0f3727C5AC, %f143;
	fma.rn.f32 	%f819, %f147, 0f3727C5AC, %f144;
	fma.rn.f32 	%f820, %f148, 0f3727C5AC, %f145;
	sub.f32 	%f638, %f1, %f818;
	sub.f32 	%f639, %f2, %f819;
	sub.f32 	%f640, %f3, %f820;
	mul.f32 	%f641, %f639, %f639;
	fma.rn.f32 	%f642, %f638, %f638, %f641;
	fma.rn.f32 	%f643, %f640, %f640, %f642;
	sqrt.rn.f32 	%f644, %f643;
	div.rn.f32 	%f152, %f638, %f644;
	div.rn.f32 	%f153, %f639, %f644;
	div.rn.f32 	%f154, %f640, %f644;
	mov.f32 	%f828, 0f4CBEBC20;
	@%p197 bra 	$L__BB0_236;
	mov.f32 	%f828, 0f4CBEBC20;
	mov.b32 	%r1029, 0;
$L__BB0_217:
	mul.wide.u32 	%rd393, %r1029, 12;
	add.s64 	%rd394, %rd2, %rd393;
	ld.global.f32 	%f646, [%rd394];
	ld.global.f32 	%f647, [%rd394+4];
	ld.global.f32 	%f648, [%rd394+8];
	mul.wide.u32 	%rd395, %r1029, 4;
	add.s64 	%rd396, %rd1, %rd395;
	ld.global.f32 	%f156, [%rd396];
	sub.f32 	%f649, %f818, %f646;
	sub.f32 	%f650, %f819, %f647;
	sub.f32 	%f651, %f820, %f648;
	mul.f32 	%f652, %f153, %f650;
	fma.rn.f32 	%f653, %f152, %f649, %f652;
	fma.rn.f32 	%f654, %f154, %f651, %f653;
	add.f32 	%f157, %f654, %f654;
	mul.f32 	%f655, %f650, %f650;
	fma.rn.f32 	%f656, %f649, %f649, %f655;
	fma.rn.f32 	%f657, %f651, %f651, %f656;
	sqrt.rn.f32 	%f158, %f657;
	cvt.f64.f32 	%fd20, %f158;
	{
	.reg .b32 %temp; 
	mov.b64 	{%temp, %r332}, %fd20;
	}
	abs.f64 	%fd21, %fd20;
	{ // callseq 3, 0
	.param .b64 param0;
	st.param.f64 	[param0], %fd21;
	.param .b64 retval0;
	call.uni (retval0), 
	__internal_accurate_pow, 
	(
	param0
	);
	ld.param.f64 	%fd117, [retval0];
	} // callseq 3
	setp.lt.s32 	%p240, %r332, 0;
	neg.f64 	%fd119, %fd117;
	selp.f64 	%fd120, %fd119, %fd117, %p194;
	selp.f64 	%fd121, %fd120, %fd117, %p240;
	setp.eq.f32 	%p241, %f158, 0f00000000;
	selp.b32 	%r889, %r332, 0, %p194;
	or.b32  	%r890, %r889, 2146435072;
	selp.b32 	%r891, %r890, %r889, %p195;
	mov.b32 	%r892, 0;
	mov.b64 	%fd122, {%r892, %r891};
	selp.f64 	%fd149, %fd122, %fd121, %p241;
	add.f64 	%fd123, %fd20, 0d4000000000000000;
	{
	.reg .b32 %temp; 
	mov.b64 	{%temp, %r893}, %fd123;
	}
	and.b32  	%r894, %r893, 2146435072;
	setp.ne.s32 	%p242, %r894, 2146435072;
	@%p242 bra 	$L__BB0_222;
	setp.num.f32 	%p243, %f158, %f158;
	@%p243 bra 	$L__BB0_220;
	mov.f64 	%fd124, 0d4000000000000000;
	add.rn.f64 	%fd149, %fd20, %fd124;
	bra.uni 	$L__BB0_222;
$L__BB0_220:
	setp.neu.f64 	%p244, %fd21, 0d7FF0000000000000;
	@%p244 bra 	$L__BB0_222;
	selp.b32 	%r895, %r320, %r319, %p1;
	selp.b32 	%r896, %r895, %r319, %p240;
	mov.b32 	%r897, 0;
	mov.b64 	%fd149, {%r897, %r896};
$L__BB0_222:
	setp.lt.s32 	%p246, %r317, 0;
	setp.eq.s32 	%p247, %r318, 1062207488;
	setp.eq.f32 	%p249, %f158, 0f3F800000;
	selp.f64 	%fd26, 0d3FF0000000000000, %fd149, %p249;
	cvt.f64.f32 	%fd27, %f156;
	{
	.reg .b32 %temp; 
	mov.b64 	{%temp, %r333}, %fd27;
	}
	abs.f64 	%fd28, %fd27;
	{ // callseq 4, 0
	.param .b64 param0;
	st.param.f64 	[param0], %fd28;
	.param .b64 retval0;
	call.uni (retval0), 
	__internal_accurate_pow, 
	(
	param0
	);
	ld.param.f64 	%fd125, [retval0];
	} // callseq 4
	setp.lt.s32 	%p250, %r333, 0;
	neg.f64 	%fd127, %fd125;
	selp.f64 	%fd128, %fd127, %fd125, %p247;
	selp.f64 	%fd129, %fd128, %fd125, %p250;
	setp.eq.f32 	%p251, %f156, 0f00000000;
	selp.b32 	%r898, %r333, 0, %p247;
	or.b32  	%r899, %r898, 2146435072;
	selp.b32 	%r900, %r899, %r898, %p246;
	mov.b32 	%r901, 0;
	mov.b64 	%fd130, {%r901, %r900};
	selp.f64 	%fd150, %fd130, %fd129, %p251;
	add.f64 	%fd131, %fd27, 0d4000000000000000;
	{
	.reg .b32 %temp; 
	mov.b64 	{%temp, %r902}, %fd131;
	}
	and.b32  	%r903, %r902, 2146435072;
	setp.ne.s32 	%p252, %r903, 2146435072;
	@%p252 bra 	$L__BB0_227;
	setp.num.f32 	%p253, %f156, %f156;
	@%p253 bra 	$L__BB0_225;
	mov.f64 	%fd132, 0d4000000000000000;
	add.rn.f64 	%fd150, %fd27, %fd132;
	bra.uni 	$L__BB0_227;
$L__BB0_225:
	setp.neu.f64 	%p254, %fd28, 0d7FF0000000000000;
	@%p254 bra 	$L__BB0_227;
	selp.b32 	%r904, %r320, %r319, %p1;
	selp.b32 	%r905, %r904, %r319, %p250;
	mov.b32 	%r906, 0;
	mov.b64 	%fd150, {%r906, %r905};
$L__BB0_227:
	setp.eq.f32 	%p259, %f156, 0f3F800000;
	selp.f64 	%fd133, 0d3FF0000000000000, %fd150, %p259;
	sub.f64 	%fd134, %fd26, %fd133;
	cvt.rn.f32.f64 	%f159, %fd134;
	cvt.f64.f32 	%fd33, %f157;
	{
	.reg .b32 %temp; 
	mov.b64 	{%temp, %r334}, %fd33;
	}
	abs.f64 	%fd34, %fd33;
	{ // callseq 5, 0
	.param .b64 param0;
	st.param.f64 	[param0], %fd34;
	.param .b64 retval0;
	call.uni (retval0), 
	__internal_accurate_pow, 
	(
	param0
	);
	ld.param.f64 	%fd135, [retval0];
	} // callseq 5
	setp.lt.s32 	%p260, %r334, 0;
	neg.f64 	%fd137, %fd135;
	selp.f64 	%fd138, %fd137, %fd135, %p247;
	selp.f64 	%fd139, %fd138, %fd135, %p260;
	setp.eq.f32 	%p261, %f157, 0f00000000;
	selp.b32 	%r907, %r334, 0, %p247;
	or.b32  	%r908, %r907, 2146435072;
	selp.b32 	%r909, %r908, %r907, %p246;
	mov.b32 	%r910, 0;
	mov.b64 	%fd140, {%r910, %r909};
	selp.f64 	%fd151, %fd140, %fd139, %p261;
	add.f64 	%fd141, %fd33, 0d4000000000000000;
	{
	.reg .b32 %temp; 
	mov.b64 	{%temp, %r911}, %fd141;
	}
	and.b32  	%r912, %r911, 2146435072;
	setp.ne.s32 	%p262, %r912, 2146435072;
	@%p262 bra 	$L__BB0_232;
	setp.num.f32 	%p263, %f157, %f157;
	@%p263 bra 	$L__BB0_230;
	mov.f64 	%fd142, 0d4000000000000000;
	add.rn.f64 	%fd151, %fd33, %fd142;
	bra.uni 	$L__BB0_232;
$L__BB0_230:
	setp.neu.f64 	%p264, %fd34, 0d7FF0000000000000;
	@%p264 bra 	$L__BB0_232;
	selp.b32 	%r913, %r320, %r319, %p1;
	selp.b32 	%r914, %r913, %r319, %p260;
	mov.b32 	%r915, 0;
	mov.b64 	%fd151, {%r915, %r914};
$L__BB0_232:
	setp.eq.f32 	%p266, %f157, 0f3F800000;
	selp.f64 	%fd143, 0d3FF0000000000000, %fd151, %p266;
	mul.f32 	%f659, %f159, 0fC0800000;
	cvt.f64.f32 	%fd144, %f659;
	add.f64 	%fd145, %fd143, %fd144;
	cvt.rn.f32.f64 	%f160, %fd145;
	setp.leu.f32 	%p267, %f160, 0f00000000;
	mov.f32 	%f827, 0f4CBEBC20;
	@%p267 bra 	$L__BB0_235;
	sqrt.rn.f32 	%f661, %f160;
	sub.f32 	%f662, %f661, %f157;
	mul.f32 	%f161, %f662, 0f3F000000;
	neg.f32 	%f663, %f157;
	sub.f32 	%f664, %f663, %f661;
	mul.f32 	%f665, %f664, 0f3F000000;
	setp.leu.f32 	%p268, %f161, 0f00000000;
	setp.leu.f32 	%p269, %f665, 0f00000000;
	or.pred  	%p270, %p268, %p269;
	@%p270 bra 	$L__BB0_235;
	setp.lt.f32 	%p271, %f161, %f665;
	selp.f32 	%f827, %f161, %f665, %p271;
$L__BB0_235:
	setp.lt.f32 	%p272, %f827, %f828;
	selp.f32 	%f828, %f827, %f828, %p272;
	add.s32 	%r1029, %r1029, 1;
	setp.ne.s32 	%p273, %r1029, %r337;
	@%p273 bra 	$L__BB0_217;
$L__BB0_236:
	sub.f32 	%f666, %f1, %f143;
	sub.f32 	%f667, %f2, %f144;
	sub.f32 	%f668, %f3, %f145;
	mul.f32 	%f669, %f667, %f667;
	fma.rn.f32 	%f670, %f666, %f666, %f669;
	fma.rn.f32 	%f671, %f668, %f668, %f670;
	sqrt.rn.f32 	%f672, %f671;
	setp.lt.f32 	%p274, %f828, %f672;
	mov.f32 	%f829, 0f3F800000;
	@%p274 bra 	$L__BB0_246;
	ld.param.u64 	%rd408, [_Z9rt_kernelP6float3PfS1_S1_S0_S0_S0_S0_S0_S0_P6float2i_param_6];
	ld.param.u64 	%rd407, [_Z9rt_kernelP6float3PfS1_S1_S0_S0_S0_S0_S0_S0_P6float2i_param_5];
	cvta.to.global.u64 	%rd397, %rd407;
	mul.wide.s32 	%rd398, %r330, 12;
	add.s64 	%rd399, %rd397, %rd398;
	ld.global.f32 	%f674, [%rd399];
	ld.global.f32 	%f675, [%rd399+4];
	ld.global.f32 	%f676, [%rd399+8];
	add.f32 	%f677, %f674, 0f00000000;
	add.f32 	%f678, %f675, 0f00000000;
	add.f32 	%f679, %f676, 0f00000000;
	mul.f32 	%f680, %f147, %f153;
	fma.rn.f32 	%f681, %f146, %f152, %f680;
	fma.rn.f32 	%f682, %f148, %f154, %f681;
	cvta.to.global.u64 	%rd400, %rd408;
	add.s64 	%rd401, %rd400, %rd398;
	ld.global.f32 	%f683, [%rd401];
	ld.global.f32 	%f684, [%rd401+4];
	ld.global.f32 	%f685, [%rd401+8];
	fma.rn.f32 	%f167, %f682, %f683, %f677;
	fma.rn.f32 	%f168, %f682, %f684, %f678;
	fma.rn.f32 	%f169, %f682, %f685, %f679;
	sub.f32 	%f686, %f37, %f143;
	sub.f32 	%f687, %f55, %f144;
	sub.f32 	%f688, %f63, %f145;
	mul.f32 	%f689, %f687, %f687;
	fma.rn.f32 	%f690, %f686, %f686, %f689;
	fma.rn.f32 	%f691, %f688, %f688, %f690;
	sqrt.rn.f32 	%f692, %f691;
	div.rn.f32 	%f693, %f686, %f692;
	div.rn.f32 	%f694, %f687, %f692;
	div.rn.f32 	%f695, %f688, %f692;
	add.f32 	%f696, %f152, %f693;
	add.f32 	%f697, %f153, %f694;
	add.f32 	%f698, %f154, %f695;
	mul.f32 	%f699, %f697, %f697;
	fma.rn.f32 	%f700, %f696, %f696, %f699;
	fma.rn.f32 	%f701, %f698, %f698, %f700;
	sqrt.rn.f32 	%f702, %f701;
	div.rn.f32 	%f703, %f696, %f702;
	div.rn.f32 	%f704, %f697, %f702;
	div.rn.f32 	%f705, %f698, %f702;
	add.s64 	%rd402, %rd169, %rd398;
	ld.global.f32 	%f170, [%rd402];
	ld.global.f32 	%f171, [%rd402+4];
	ld.global.f32 	%f172, [%rd402+8];
	mul.f32 	%f706, %f147, %f704;
	fma.rn.f32 	%f707, %f146, %f703, %f706;
	fma.rn.f32 	%f173, %f148, %f705, %f707;
	mul.wide.s32 	%rd403, %r330, 4;
	add.s64 	%rd404, %rd170, %rd403;
	ld.global.f32 	%f708, [%rd404];
	mul.f32 	%f709, %f708, 0f3E800000;
	mul.f32 	%f710, %f709, 0f3F000000;
	cvt.rzi.f32.f32 	%f711, %f710;
	add.f32 	%f712, %f711, %f711;
	sub.f32 	%f713, %f709, %f712;
	abs.f32 	%f175, %f713;
	abs.f32 	%f176, %f173;
	setp.lt.f32 	%p275, %f176, 0f00800000;
	mul.f32 	%f714, %f176, 0f4B800000;
	selp.f32 	%f715, %f714, %f176, %p275;
	selp.f32 	%f716, 0fC1C00000, 0f00000000, %p275;
	mov.b32 	%r916, %f715;
	add.s32 	%r917, %r916, -1060439283;
	and.b32  	%r918, %r917, -8388608;
	sub.s32 	%r919, %r916, %r918;
	mov.b32 	%f717, %r919;
	cvt.rn.f32.s32 	%f718, %r918;
	fma.rn.f32 	%f719, %f718, 0f34000000, %f716;
	add.f32 	%f720, %f717, 0fBF800000;
	add.f32 	%f721, %f717, 0f3F800000;
	rcp.approx.ftz.f32 	%f722, %f721;
	add.f32 	%f723, %f720, %f720;
	mul.f32 	%f724, %f723, %f722;
	mul.f32 	%f725, %f724, %f724;
	sub.f32 	%f726, %f720, %f724;
	add.f32 	%f727, %f726, %f726;
	neg.f32 	%f728, %f724;
	fma.rn.f32 	%f729, %f728, %f720, %f727;
	mul.rn.f32 	%f730, %f722, %f729;
	fma.rn.f32 	%f731, %f725, 0f3A2C32E4, 0f3B52E7DB;
	fma.rn.f32 	%f732, %f731, %f725, 0f3C93BB73;
	fma.rn.f32 	%f733, %f732, %f725, 0f3DF6384F;
	mul.rn.f32 	%f734, %f733, %f725;
	fma.rn.f32 	%f735, %f724, 0f3FB8AA3B, %f719;
	sub.f32 	%f736, %f719, %f735;
	fma.rn.f32 	%f737, %f724, 0f3FB8AA3B, %f736;
	fma.rn.f32 	%f738, %f730, 0f3FB8AA3B, %f737;
	fma.rn.f32 	%f739, %f724, 0f32A55E34, %f738;
	mul.f32 	%f740, %f734, 0f40400000;
	fma.rn.f32 	%f741, %f740, %f730, %f739;
	fma.rn.f32 	%f742, %f734, %f724, %f741;
	add.rn.f32 	%f743, %f735, %f742;
	neg.f32 	%f744, %f735;
	add.rn.f32 	%f745, %f743, %f744;
	neg.f32 	%f746, %f745;
	add.rn.f32 	%f747, %f742, %f746;
	mul.rn.f32 	%f748, %f743, %f709;
	neg.f32 	%f749, %f748;
	fma.rn.f32 	%f750, %f743, %f709, %f749;
	fma.rn.f32 	%f751, %f747, %f709, %f750;
	cvt.rni.f32.f32 	%f752, %f748;
	sub.f32 	%f753, %f748, %f752;
	add.f32 	%f754, %f753, %f751;
	fma.rn.f32 	%f755, %f754, 0f391FCB8E, 0f3AAF85ED;
	fma.rn.f32 	%f756, %f755, %f754, 0f3C1D9856;
	fma.rn.f32 	%f757, %f756, %f754, 0f3D6357BB;
	fma.rn.f32 	%f758, %f757, %f754, 0f3E75FDEC;
	fma.rn.f32 	%f759, %f758, %f754, 0f3F317218;
	fma.rn.f32 	%f760, %f759, %f754, 0f3F800000;
	cvt.rzi.s32.f32 	%r920, %f752;
	setp.gt.f32 	%p276, %f752, 0f00000000;
	selp.b32 	%r921, 0, -2097152000, %p276;
	add.s32 	%r922, %r921, 2130706432;
	mov.b32 	%f761, %r922;
	mul.f32 	%f762, %f760, %f761;
	shl.b32 	%r923, %r920, 23;
	sub.s32 	%r924, %r923, %r921;
	mov.b32 	%f763, %r924;
	mul.f32 	%f764, %f762, %f763;
	abs.f32 	%f765, %f748;
	setp.gt.f32 	%p277, %f765, 0f43180000;
	setp.lt.f32 	%p278, %f748, 0f00000000;
	selp.f32 	%f766, 0f00000000, 0f7F800000, %p278;
	selp.f32 	%f177, %f766, %f764, %p277;
	setp.eq.f32 	%p279, %f173, 0f3F800000;
	setp.eq.f32 	%p280, %f709, 0f00000000;
	or.pred  	%p281, %p279, %p280;
	@%p281 bra 	$L__BB0_245;
	setp.num.f32 	%p282, %f176, %f176;
	abs.f32 	%f767, %f709;
	setp.num.f32 	%p283, %f767, %f767;
	and.pred  	%p284, %p282, %p283;
	@%p284 bra 	$L__BB0_240;
	add.rn.f32 	%f829, %f173, %f709;
	bra.uni 	$L__BB0_245;
$L__BB0_240:
	setp.neu.f32 	%p285, %f173, 0f00000000;
	setp.neu.f32 	%p286, %f176, 0f7F800000;
	and.pred  	%p287, %p285, %p286;
	@%p287 bra 	$L__BB0_242;
	setp.neu.f32 	%p294, %f175, 0f3F800000;
	add.f32 	%f772, %f173, %f173;
	mov.b32 	%r925, %f772;
	setp.lt.f32 	%p295, %f709, 0f00000000;
	xor.b32  	%r926, %r925, 2139095040;
	selp.b32 	%r927, %r926, %r925, %p295;
	and.b32  	%r928, %r927, 2147483647;
	selp.b32 	%r929, %r928, %r927, %p294;
	mov.b32 	%f829, %r929;
	bra.uni 	$L__BB0_245;
$L__BB0_242:
	setp.eq.f32 	%p288, %f173, 0fBF800000;
	setp.eq.f32 	%p289, %f767, 0f7F800000;
	and.pred  	%p290, %p288, %p289;
	@%p290 bra 	$L__BB0_245;
	setp.geu.f32 	%p291, %f173, 0f00000000;
	mov.f32 	%f829, %f177;
	@%p291 bra 	$L__BB0_245;
	setp.neu.f32 	%p292, %f175, 0f3F800000;
	neg.f32 	%f769, %f177;
	selp.f32 	%f770, %f177, %f769, %p292;
	cvt.rmi.f32.f32 	%f771, %f709;
	setp.neu.f32 	%p293, %f709, %f771;
	selp.f32 	%f829, 0f7FFFFFFF, %f770, %p293;
$L__BB0_245:
	fma.rn.f32 	%f773, %f170, %f829, %f167;
	fma.rn.f32 	%f774, %f171, %f829, %f168;
	fma.rn.f32 	%f775, %f172, %f829, %f169;
	fma.rn.f32 	%f811, %f814, %f773, %f811;
	fma.rn.f32 	%f812, %f814, %f774, %f812;
	fma.rn.f32 	%f813, %f814, %f775, %f813;
	mul.wide.s32 	%rd405, %r330, 4;
	add.s64 	%rd406, %rd171, %rd405;
	ld.global.f32 	%f776, [%rd406];
	mul.f32 	%f814, %f814, %f776;
	mul.f32 	%f777, %f816, %f147;
	fma.rn.f32 	%f778, %f817, %f146, %f777;
	fma.rn.f32 	%f779, %f815, %f148, %f778;
	add.f32 	%f780, %f779, %f779;
	mul.f32 	%f781, %f146, %f780;
	mul.f32 	%f782, %f147, %f780;
	mul.f32 	%f783, %f148, %f780;
	sub.f32 	%f817, %f817, %f781;
	sub.f32 	%f816, %f816, %f782;
	sub.f32 	%f815, %f815, %f783;
	st.global.f32 	[%rd168], %f811;
	st.global.f32 	[%rd168+4], %f812;
	st.global.f32 	[%rd168+8], %f813;
	add.s32 	%r1026, %r1026, 1;
	setp.ne.s32 	%p296, %r1026, 3;
	@%p296 bra 	$L__BB0_193;
$L__BB0_246:
	ret;

}
.func  (.param .b64 func_retval0) __internal_accurate_pow(
	.param .b64 __internal_accurate_pow_param_0
)
{
	.reg .pred 	%p<8>;
	.reg .b32 	%r<49>;
	.reg .b32 	%f<3>;
	.reg .b64 	%fd<109>;

	ld.param.f64 	%fd10, [__internal_accurate_pow_param_0];
	{
	.reg .b32 %temp; 
	mov.b64 	{%temp, %r46}, %fd10;
	}
	{
	.reg .b32 %temp; 
	mov.b64 	{%r45, %temp}, %fd10;
	}
	shr.u32 	%r47, %r46, 20;
	setp.gt.u32 	%p1, %r46, 1048575;
	@%p1 bra 	$L__BB1_2;
	mul.f64 	%fd11, %fd10, 0d4350000000000000;
	{
	.reg .b32 %temp; 
	mov.b64 	{%temp, %r46}, %fd11;
	}
	{
	.reg .b32 %temp; 
	mov.b64 	{%r45, %temp}, %fd11;
	}
	shr.u32 	%r16, %r46, 20;
	add.s32 	%r47, %r16, -54;
$L__BB1_2:
	add.s32 	%r48, %r47, -1023;
	and.b32  	%r17, %r46, -2146435073;
	or.b32  	%r18, %r17, 1072693248;
	mov.b64 	%fd107, {%r45, %r18};
	setp.lt.u32 	%p2, %r18, 1073127583;
	@%p2 bra 	$L__BB1_4;
	{
	.reg .b32 %temp; 
	mov.b64 	{%r19, %temp}, %fd107;
	}
	{
	.reg .b32 %temp; 
	mov.b64 	{%temp, %r20}, %fd107;
	}
	add.s32 	%r21, %r20, -1048576;
	mov.b64 	%fd107, {%r19, %r21};
	add.s32 	%r48, %r47, -1022;
$L__BB1_4:
	add.f64 	%fd12, %fd107, 0dBFF0000000000000;
	add.f64 	%fd13, %fd107, 0d3FF0000000000000;
	rcp.approx.ftz.f64 	%fd14, %fd13;
	neg.f64 	%fd15, %fd13;
	fma.rn.f64 	%fd16, %fd15, %fd14, 0d3FF0000000000000;
	fma.rn.f64 	%fd17, %fd16, %fd16, %fd16;
	fma.rn.f64 	%fd18, %fd17, %fd14, %fd14;
	mul.f64 	%fd19, %fd12, %fd18;
	fma.rn.f64 	%fd20, %fd12, %fd18, %fd19;
	mul.f64 	%fd21, %fd20, %fd20;
	fma.rn.f64 	%fd22, %fd21, 0d3EB0F5FF7D2CAFE2, 0d3ED0F5D241AD3B5A;
	fma.rn.f64 	%fd23, %fd22, %fd21, 0d3EF3B20A75488A3F;
	fma.rn.f64 	%fd24, %fd23, %fd21, 0d3F1745CDE4FAECD5;
	fma.rn.f64 	%fd25, %fd24, %fd21, 0d3F3C71C7258A578B;
	fma.rn.f64 	%fd26, %fd25, %fd21, 0d3F6249249242B910;
	fma.rn.f64 	%fd27, %fd26, %fd21, 0d3F89999999999DFB;
	sub.f64 	%fd28, %fd12, %fd20;
	add.f64 	%fd29, %fd28, %fd28;
	neg.f64 	%fd30, %fd20;
	fma.rn.f64 	%fd31, %fd30, %fd12, %fd29;
	mul.f64 	%fd32, %fd18, %fd31;
	fma.rn.f64 	%fd33, %fd21, %fd27, 0d3FB5555555555555;
	mov.f64 	%fd34, 0d3FB5555555555555;
	sub.f64 	%fd35, %fd34, %fd33;
	fma.rn.f64 	%fd36, %fd21, %fd27, %fd35;
	add.f64 	%fd37, %fd36, 0dBC46A4CB00B9E7B0;
	add.f64 	%fd38, %fd33, %fd37;
	sub.f64 	%fd39, %fd33, %fd38;
	add.f64 	%fd40, %fd37, %fd39;
	mul.rn.f64 	%fd41, %fd20, %fd20;
	neg.f64 	%fd42, %fd41;
	fma.rn.f64 	%fd43, %fd20, %fd20, %fd42;
	{
	.reg .b32 %temp; 
	mov.b64 	{%r22, %temp}, %fd32;
	}
	{
	.reg .b32 %temp; 
	mov.b64 	{%temp, %r23}, %fd32;
	}
	add.s32 	%r24, %r23, 1048576;
	mov.b64 	%fd44, {%r22, %r24};
	fma.rn.f64 	%fd45, %fd20, %fd44, %fd43;
	mul.rn.f64 	%fd46, %fd41, %fd20;
	neg.f64 	%fd47, %fd46;
	fma.rn.f64 	%fd48, %fd41, %fd20, %fd47;
	fma.rn.f64 	%fd49, %fd41, %fd32, %fd48;
	fma.rn.f64 	%fd50, %fd45, %fd20, %fd49;
	mul.rn.f64 	%fd51, %fd38, %fd46;
	neg.f64 	%fd52, %fd51;
	fma.rn.f64 	%fd53, %fd38, %fd46, %fd52;
	fma.rn.f64 	%fd54, %fd38, %fd50, %fd53;
	fma.rn.f64 	%fd55, %fd40, %fd46, %fd54;
	add.f64 	%fd56, %fd51, %fd55;
	sub.f64 	%fd57, %fd51, %fd56;
	add.f64 	%fd58, %fd55, %fd57;
	add.f64 	%fd59, %fd20, %fd56;
	sub.f64 	%fd60, %fd20, %fd59;
	add.f64 	%fd61, %fd56, %fd60;
	add.f64 	%fd62, %fd58, %fd61;
	add.f64 	%fd63, %fd32, %fd62;
	add.f64 	%fd64, %fd59, %fd63;
	sub.f64 	%fd65, %fd59, %fd64;
	add.f64 	%fd66, %fd63, %fd65;
	xor.b32  	%r25, %r48, -2147483648;
	mov.b32 	%r26, 1127219200;
	mov.b64 	%fd67, {%r25, %r26};
	mov.b32 	%r27, -2147483648;
	mov.b64 	%fd68, {%r27, %r26};
	sub.f64 	%fd69, %fd67, %fd68;
	fma.rn.f64 	%fd70, %fd69, 0d3FE62E42FEFA39EF, %fd64;
	fma.rn.f64 	%fd71, %fd69, 0dBFE62E42FEFA39EF, %fd70;
	sub.f64 	%fd72, %fd71, %fd64;
	sub.f64 	%fd73, %fd66, %fd72;
	fma.rn.f64 	%fd74, %fd69, 0d3C7ABC9E3B39803F, %fd73;
	add.f64 	%fd75, %fd70, %fd74;
	sub.f64 	%fd76, %fd70, %fd75;
	add.f64 	%fd77, %fd74, %fd76;
	mov.f64 	%fd78, 0d4000000000000000;
	{
	.reg .b32 %temp; 
	mov.b64 	{%temp, %r28}, %fd78;
	}
	{
	.reg .b32 %temp; 
	mov.b64 	{%r29, %temp}, %fd78;
	}
	shl.b32 	%r30, %r28, 1;
	setp.gt.u32 	%p3, %r30, -33554433;
	and.b32  	%r31, %r28, -15728641;
	selp.b32 	%r32, %r31, %r28, %p3;
	mov.b64 	%fd79, {%r29, %r32};
	mul.rn.f64 	%fd80, %fd75, %fd79;
	neg.f64 	%fd81, %fd80;
	fma.rn.f64 	%fd82, %fd75, %fd79, %fd81;
	fma.rn.f64 	%fd83, %fd77, %fd79, %fd82;
	add.f64 	%fd4, %fd80, %fd83;
	sub.f64 	%fd84, %fd80, %fd4;
	add.f64 	%fd5, %fd83, %fd84;
	fma.rn.f64 	%fd85, %fd4, 0d3FF71547652B82FE, 0d4338000000000000;
	{
	.reg .b32 %temp; 
	mov.b64 	{%r13, %temp}, %fd85;
	}
	mov.f64 	%fd86, 0dC338000000000000;
	add.rn.f64 	%fd87, %fd85, %fd86;
	fma.rn.f64 	%fd88, %fd87, 0dBFE62E42FEFA39EF, %fd4;
	fma.rn.f64 	%fd89, %fd87, 0dBC7ABC9E3B39803F, %fd88;
	fma.rn.f64 	%fd90, %fd89, 0d3E5ADE1569CE2BDF, 0d3E928AF3FCA213EA;
	fma.rn.f64 	%fd91, %fd90, %fd89, 0d3EC71DEE62401315;
	fma.rn.f64 	%fd92, %fd91, %fd89, 0d3EFA01997C89EB71;
	fma.rn.f64 	%fd93, %fd92, %fd89, 0d3F2A01A014761F65;
	fma.rn.f64 	%fd94, %fd93, %fd89, 0d3F56C16C1852B7AF;
	fma.rn.f64 	%fd95, %fd94, %fd89, 0d3F81111111122322;
	fma.rn.f64 	%fd96, %fd95, %fd89, 0d3FA55555555502A1;
	fma.rn.f64 	%fd97, %fd96, %fd89, 0d3FC5555555555511;
	fma.rn.f64 	%fd98, %fd97, %fd89, 0d3FE000000000000B;
	fma.rn.f64 	%fd99, %fd98, %fd89, 0d3FF0000000000000;
	fma.rn.f64 	%fd100, %fd99, %fd89, 0d3FF0000000000000;
	{
	.reg .b32 %temp; 
	mov.b64 	{%r14, %temp}, %fd100;
	}
	{
	.reg .b32 %temp; 
	mov.b64 	{%temp, %r15}, %fd100;
	}
	shl.b32 	%r33, %r13, 20;
	add.s32 	%r34, %r33, %r15;
	mov.b64 	%fd108, {%r14, %r34};
	{
	.reg .b32 %temp; 
	mov.b64 	{%temp, %r35}, %fd4;
	}
	mov.b32 	%f2, %r35;
	abs.f32 	%f1, %f2;
	setp.lt.f32 	%p4, %f1, 0f4086232B;
	@%p4 bra 	$L__BB1_7;
	setp.lt.f64 	%p5, %fd4, 0d0000000000000000;
	add.f64 	%fd101, %fd4, 0d7FF0000000000000;
	selp.f64 	%fd108, 0d0000000000000000, %fd101, %p5;
	setp.geu.f32 	%p6, %f1, 0f40874800;
	@%p6 bra 	$L__BB1_7;
	shr.u32 	%r36, %r13, 31;
	add.s32 	%r37, %r13, %r36;
	shr.s32 	%r38, %r37, 1;
	shl.b32 	%r39, %r38, 20;
	add.s32 	%r40, %r15, %r39;
	mov.b64 	%fd102, {%r14, %r40};
	sub.s32 	%r41, %r13, %r38;
	shl.b32 	%r42, %r41, 20;
	add.s32 	%r43, %r42, 1072693248;
	mov.b32 	%r44, 0;
	mov.b64 	%fd103, {%r44, %r43};
	mul.f64 	%fd108, %fd103, %fd102;
$L__BB1_7:
	abs.f64 	%fd104, %fd108;
	setp.eq.f64 	%p7, %fd104, 0d7FF0000000000000;
	fma.rn.f64 	%fd105, %fd108, %fd5, %fd108;
	selp.f64 	%fd106, %fd108, %fd105, %p7;
	st.param.f64 	[func_retval0], %fd106;
	ret;

}


// ===== COMPILED SASS (sm_100) =====

	.target	sm_100

	.elftype	@"ET_EXEC"


//--------------------- .note.nv.tkinfo           --------------------------
	.section	.note.nv.tkinfo,"",@"SHT_NOTE"
	.sectionflags	@"SHF_NOTE_NV_TKINFO"
	.tkinfo
        /*0018*/ 	.word	0x00000002
        /*0030*/ 	.string	""
        /*0030*/ 	.string	"ptxas"
        /*0030*/ 	.string	"Cuda compilation tools, release 13.0, V13.0.88"
        /*0030*/ 	.string	"Build cuda_13.0.r13.0/compiler.36424714_0"
        /*0030*/ 	.string	"-arch sm_100 -m 64 "



//--------------------- .note.nv.cuinfo           --------------------------
	.section	.note.nv.cuinfo,"",@"SHT_NOTE"
	.sectionflags	@"SHF_NOTE_NV_CUINFO"
        /*0018*/ 	.short	0x0002
        /*001a*/ 	.short	0x0064
        /*001c*/ 	.short	0x0082
	.zero		2


//--------------------- .nv.info                  --------------------------
	.section	.nv.info,"",@"SHT_CUDA_INFO"
	.align	4


	//----- nvinfo : EIATTR_REGCOUNT
	.align		4
        /*0000*/ 	.byte	0x04, 0x2f
        /*0002*/ 	.short	(.L_2 - .L_1)
	.align		4
.L_1:
        /*0004*/ 	.word	index@(_Z9rt_kernelP6float3PfS1_S1_S0_S0_S0_S0_S0_S0_P6float2i)
        /*0008*/ 	.word	0x0000003b


	//----- nvinfo : EIATTR_FRAME_SIZE
	.align		4
.L_2:
        /*000c*/ 	.byte	0x04, 0x11
        /*000e*/ 	.short	(.L_4 - .L_3)
	.align		4
.L_3:
        /*0010*/ 	.word	index@($_Z9rt_kernelP6float3PfS1_S1_S0_S0_S0_S0_S0_S0_P6float2i$__internal_accurate_pow)
        /*0014*/ 	.word	0x00000000


	//----- nvinfo : EIATTR_FRAME_SIZE
	.align		4
.L_4:
        /*0018*/ 	.byte	0x04, 0x11
        /*001a*/ 	.short	(.L_6 - .L_5)
	.align		4
.L_5:
        /*001c*/ 	.word	index@($__internal_1_$__cuda_sm3x_div_rn_noftz_f32_slowpath)
        /*0020*/ 	.word	0x00000000


	//----- nvinfo : EIATTR_FRAME_SIZE
	.align		4
.L_6:
        /*0024*/ 	.byte	0x04, 0x11
        /*0026*/ 	.short	(.L_8 - .L_7)
	.align		4
.L_7:
        /*0028*/ 	.word	index@($__internal_0_$__cuda_sm20_sqrt_rn_f32_slowpath)
        /*002c*/ 	.word	0x00000000


	//----- nvinfo : EIATTR_FRAME_SIZE
	.align		4
.L_8:
        /*0030*/ 	.byte	0x04, 0x11
        /*0032*/ 	.short	(.L_10 - .L_9)
	.align		4
.L_9:
        /*0034*/ 	.word	index@(_Z9rt_kernelP6float3PfS1_S1_S0_S0_S0_S0_S0_S0_P6float2i)
        /*0038*/ 	.word	0x00000000


	//----- nvinfo : EIATTR_MIN_STACK_SIZE
	.align		4
.L_10:
        /*003c*/ 	.byte	0x04, 0x12
        /*003e*/ 	.short	(.L_12 - .L_11)
	.align		4
.L_11:
        /*0040*/ 	.word	index@(_Z9rt_kernelP6float3PfS1_S1_S0_S0_S0_S0_S0_S0_P6float2i)
        /*0044*/ 	.word	0x00000000
.L_12:


//--------------------- .nv.compat                --------------------------
	.section	.nv.compat,"",@"SHT_CUDA_COMPAT_INFO"
	.align	4
        /*0000*/ 	.byte	0x02, 0x09, 0x00, 0x00, 0x02, 0x02, 0x01, 0x00, 0x02, 0x05, 0x05, 0x00, 0x03, 0x07, 0x01, 0x01
        /*0010*/ 	.byte	0x02, 0x03, 0x00, 0x00, 0x02, 0x06, 0x01, 0x00, 0x04, 0x0b, 0x08, 0x00, 0x01, 0x00, 0x00, 0x00
        /*0020*/ 	.byte	0x00, 0x00, 0x00, 0x00


//--------------------- .nv.info._Z9rt_kernelP6float3PfS1_S1_S0_S0_S0_S0_S0_S0_P6float2i --------------------------
	.section	.nv.info._Z9rt_kernelP6float3PfS1_S1_S0_S0_S0_S0_S0_S0_P6float2i,"",@"SHT_CUDA_INFO"
	.sectionflags	@""
	.align	4


	//----- nvinfo : EIATTR_CUDA_API_VERSION
	.align		4
        /*0000*/ 	.byte	0x04, 0x37
        /*0002*/ 	.short	(.L_14 - .L_13)
.L_13:
        /*0004*/ 	.word	0x00000082


	//----- nvinfo : EIATTR_KPARAM_INFO
	.align		4
.L_14:
        /*0008*/ 	.byte	0x04, 0x17
        /*000a*/ 	.short	(.L_16 - .L_15)
.L_15:
        /*000c*/ 	.word	0x00000000
        /*0010*/ 	.short	0x000b
        /*0012*/ 	.short	0x0058
        /*0014*/ 	.byte	0x00, 0xf0, 0x11, 0x00


	//----- nvinfo : EIATTR_KPARAM_INFO
	.align		4
.L_16:
        /*0018*/ 	.byte	0x04, 0x17
        /*001a*/ 	.short	(.L_18 - .L_17)
.L_17:
        /*001c*/ 	.word	0x00000000
        /*0020*/ 	.short	0x000a
        /*0022*/ 	.short	0x0050
        /*0024*/ 	.byte	0x00, 0xf5, 0x21, 0x00


	//----- nvinfo : EIATTR_KPARAM_INFO
	.align		4
.L_18:
        /*0028*/ 	.byte	0x04, 0x17
        /*002a*/ 	.short	(.L_20 - .L_19)
.L_19:
        /*002c*/ 	.word	0x00000000
        /*0030*/ 	.short	0x0009
        /*0032*/ 	.short	0x0048
        /*0034*/ 	.byte	0x00, 0xf5, 0x21, 0x00


	//----- nvinfo : EIATTR_KPARAM_INFO
	.align		4
.L_20:
        /*0038*/ 	.byte	0x04, 0x17
        /*003a*/ 	.short	(.L_22 - .L_21)
.L_21:
        /*003c*/ 	.word	0x00000000
        /*0040*/ 	.short	0x0008
        /*0042*/ 	.short	0x0040
        /*0044*/ 	.byte	0x00, 0xf5, 0x21, 0x00


	//----- nvinfo : EIATTR_KPARAM_INFO
	.align		4
.L_22:
        /*0048*/ 	.byte	0x04, 0x17
        /*004a*/ 	.short	(.L_24 - .L_23)
.L_23:
        /*004c*/ 	.word	0x00000000
        /*0050*/ 	.short	0x0007
        /*0052*/ 	.short	0x0038
        /*0054*/ 	.byte	0x00, 0xf5, 0x21, 0x00


	//----- nvinfo : EIATTR_KPARAM_INFO
	.align		4
.L_24:
        /*0058*/ 	.byte	0x04, 0x17
        /*005a*/ 	.short	(.L_26 - .L_25)
.L_25:
        /*005c*/ 	.word	0x00000000
        /*0060*/ 	.short	0x0006
        /*0062*/ 	.short	0x0030
        /*0064*/ 	.byte	0x00, 0xf5, 0x21, 0x00


	//----- nvinfo : EIATTR_KPARAM_INFO
	.align		4
.L_26:
        /*0068*/ 	.byte	0x04, 0x17
        /*006a*/ 	.short	(.L_28 - .L_27)
.L_27:
        /*006c*/ 	.word	0x00000000
        /*0070*/ 	.short	0x0005
        /*0072*/ 	.short	0x0028
        /*0074*/ 	.byte	0x00, 0xf5, 0x21, 0x00


	//----- nvinfo : EIATTR_KPARAM_INFO
	.align		4
.L_28:
        /*0078*/ 	.byte	0x04, 0x17
        /*007a*/ 	.short	(.L_30 - .L_29)
.L_29:
        /*007c*/ 	.word	0x00000000
        /*0080*/ 	.short	0x0004
        /*0082*/ 	.short	0x0020
        /*0084*/ 	.byte	0x00, 0xf5, 0x21, 0x00


	//----- nvinfo : EIATTR_KPARAM_INFO
	.align		4
.L_30:
        /*0088*/ 	.byte	0x04, 0x17
        /*008a*/ 	.short	(.L_32 - .L_31)
.L_31:
        /*008c*/ 	.word	0x00000000
        /*0090*/ 	.short	0x0003
        /*0092*/ 	.short	0x0018
        /*0094*/ 	.byte	0x00, 0xf5, 0x21, 0x00


	//----- nvinfo : EIATTR_KPARAM_INFO
	.align		4
.L_32:
        /*0098*/ 	.byte	0x04, 0x17
        /*009a*/ 	.short	(.L_34 - .L_33)
.L_33:
        /*009c*/ 	.word	0x00000000
        /*00a0*/ 	.short	0x0002
        /*00a2*/ 	.short	0x0010
        /*00a4*/ 	.byte	0x00, 0xf5, 0x21, 0x00


	//----- nvinfo : EIATTR_KPARAM_INFO
	.align		4
.L_34:
        /*00a8*/ 	.byte	0x04, 0x17
        /*00aa*/ 	.short	(.L_36 - .L_35)
.L_35:
        /*00ac*/ 	.word	0x00000000
        /*00b0*/ 	.short	0x0001
        /*00b2*/ 	.short	0x0008
        /*00b4*/ 	.byte	0x00, 0xf5, 0x21, 0x00


	//----- nvinfo : EIATTR_KPARAM_INFO
	.align		4
.L_36:
        /*00b8*/ 	.byte	0x04, 0x17
        /*00ba*/ 	.short	(.L_38 - .L_37)
.L_37:
        /*00bc*/ 	.word	0x00000000
        /*00c0*/ 	.short	0x0000
        /*00c2*/ 	.short	0x0000
        /*00c4*/ 	.byte	0x00, 0xf5, 0x21, 0x00


	//----- nvinfo : EIATTR_SPARSE_MMA_MASK
	.align		4
.L_38:
        /*00c8*/ 	.byte	0x03, 0x50
        /*00ca*/ 	.short	0x0000


	//----- nvinfo : EIATTR_MAXREG_COUNT
	.align		4
        /*00cc*/ 	.byte	0x03, 0x1b
        /*00ce*/ 	.short	0x00ff


	//----- nvinfo : EIATTR_MERCURY_ISA_VERSION
	.align		4
        /*00d0*/ 	.byte	0x03, 0x5f
        /*00d2*/ 	.short	0x0101


	//----- nvinfo : EIATTR_VRC_CTA_INIT_COUNT
	.align		4
        /*00d4*/ 	.byte	0x02, 0x4a
	.zero		1
	.zero		1


	//----- nvinfo : EIATTR_EXIT_INSTR_OFFSETS
	.align		4
        /*00d8*/ 	.byte	0x04, 0x1c
        /*00da*/ 	.short	(.L_40 - .L_39)


	//   ....[0]....
.L_39:
        /*00dc*/ 	.word	0x0000b8e0


	//   ....[1]....
        /*00e0*/ 	.word	0x0000cc80


	//   ....[2]....
        /*00e4*/ 	.word	0x0000ddd0


	//----- nvinfo : EIATTR_CRS_STACK_SIZE
	.align		4
.L_40:
        /*00e8*/ 	.byte	0x04, 0x1e
        /*00ea*/ 	.short	(.L_42 - .L_41)
.L_41:
        /*00ec*/ 	.word	0x00000000


	//----- nvinfo : EIATTR_CBANK_PARAM_SIZE
	.align		4
.L_42:
        /*00f0*/ 	.byte	0x03, 0x19
        /*00f2*/ 	.short	0x005c


	//----- nvinfo : EIATTR_PARAM_CBANK
	.align		4
        /*00f4*/ 	.byte	0x04, 0x0a
        /*00f6*/ 	.short	(.L_44 - .L_43)
	.align		4
.L_43:
        /*00f8*/ 	.word	index@(.nv.constant0._Z9rt_kernelP6float3PfS1_S1_S0_S0_S0_S0_S0_S0_P6float2i)
        /*00fc*/ 	.short	0x0380
        /*00fe*/ 	.short	0x005c


	//----- nvinfo : EIATTR_SW_WAR
	.align		4
.L_44:
        /*0100*/ 	.byte	0x04, 0x36
        /*0102*/ 	.short	(.L_46 - .L_45)
.L_45:
        /*0104*/ 	.word	0x00000008
.L_46:


//--------------------- .nv.callgraph             --------------------------
	.section	.nv.callgraph,"",@"SHT_CUDA_CALLGRAPH"
	.align	4
	.sectionentsize	8
	.align		4
        /*0000*/ 	.word	0x00000000
	.align		4
        /*0004*/ 	.word	0xffffffff
	.align		4
        /*0008*/ 	.word	0x00000000
	.align		4
        /*000c*/ 	.word	0xfffffffe
	.align		4
        /*0010*/ 	.word	0x00000000
	.align		4
        /*0014*/ 	.word	0xfffffffd
	.align		4
        /*0018*/ 	.word	0x00000000
	.align		4
        /*001c*/ 	.word	0xfffffffc


//--------------------- .nv.constant4             --------------------------
	.section	.nv.constant4,"a",@progbits
	.align	8
	.align		8
.nv.constant4:
        /*0000*/ 	.dword	__cudart_i2opi_f


//--------------------- .text._Z9rt_kernelP6float3PfS1_S1_S0_S0_S0_S0_S0_S0_P6float2i --------------------------
	.section	.text._Z9rt_kernelP6float3PfS1_S1_S0_S0_S0_S0_S0_S0_P6float2i,"ax",@progbits
	.align	128
        .global         _Z9rt_kernelP6float3PfS1_S1_S0_S0_S0_S0_S0_S0_P6float2i
        .type           _Z9rt_kernelP6float3PfS1_S1_S0_S0_S0_S0_S0_S0_P6float2i,@function
        .size           _Z9rt_kernelP6float3PfS1_S1_S0_S0_S0_S0_S0_S0_P6float2i,(.L_x_175 - _Z9rt_kernelP6float3PfS1_S1_S0_S0_S0_S0_S0_S0_P6float2i)
        .other          _Z9rt_kernelP6float3PfS1_S1_S0_S0_S0_S0_S0_S0_P6float2i,@"STO_CUDA_ENTRY STV_DEFAULT"
_Z9rt_kernelP6float3PfS1_S1_S0_S0_S0_S0_S0_S0_P6float2i:
.text._Z9rt_kernelP6float3PfS1_S1_S0_S0_S0_S0_S0_S0_P6float2i:
[----:B------:R-:W-:Y:S08]  /*0000*/  LDC R1, c[0x0][0x37c] ;  /* 0x0000df00ff017b82 */ /* 0x000ff00000000800 */
[----:B------:R-:W0:Y:S01]  /*0010*/  LDC.64 R14, c[0x0][0x3c0] ;  /* 0x0000f000ff0e7b82 */ /* 0x000e220000000a00 */
[----:B------:R-:W0:Y:S02]  /*0020*/  LDCU.64 UR12, c[0x0][0x358] ;  /* 0x00006b00ff0c77ac */ /* 0x000e240008000a00 */
[----:B0-----:R-:W2:Y:S05]  /*0030*/  LDG.E R8, desc[UR12][R14.64+0x14] ;  /* 0x0000140c0e087981 */ /* 0x001eaa000c1e1900 */
[----:B------:R-:W0:Y:S01]  /*0040*/  LDC.64 R12, c[0x0][0x3c8] ;  /* 0x0000f200ff0c7b82 */ /* 0x000e220000000a00 */
[----:B------:R-:W5:Y:S04]  /*0050*/  LDG.E R9, desc[UR12][R14.64+0xc] ;  /* 0x00000c0c0e097981 */ /* 0x000f68000c1e1900 */
[----:B------:R-:W5:Y:S04]  /*0060*/  LDG.E R10, desc[UR12][R14.64+0x10] ;  /* 0x0000100c0e0a7981 */ /* 0x000f68000c1e1900 */
[----:B------:R-:W5:Y:S04]  /*0070*/  LDG.E R5, desc[UR12][R14.64] ;  /* 0x0000000c0e057981 */ /* 0x000f68000c1e1900 */
[----:B------:R-:W5:Y:S04]  /*0080*/  LDG.E R24, desc[UR12][R14.64+0x4] ;  /* 0x0000040c0e187981 */ /* 0x000f68000c1e1900 */
[----:B------:R-:W5:Y:S01]  /*0090*/  LDG.E R6, desc[UR12][R14.64+0x8] ;  /* 0x0000080c0e067981 */ /* 0x000f62000c1e1900 */
[----:B------:R-:W1:Y:S01]  /*00a0*/  S2R R7, SR_TID.X ;  /* 0x0000000000077919 */ /* 0x000e620000002100 */
[----:B------:R-:W1:Y:S02]  /*00b0*/  S2UR UR4, SR_CTAID.X ;  /* 0x00000000000479c3 */ /* 0x000e640000002500 */
[----:B0-----:R-:W5:Y:S04]  /*00c0*/  LDG.E R2, desc[UR12][R12.64] ;  /* 0x0000000c0c027981 */ /* 0x001f68000c1e1900 */
[----:B------:R-:W5:Y:S02]  /*00d0*/  LDG.E R3, desc[UR12][R12.64+0x4] ;  /* 0x0000040c0c037981 */ /* 0x000f64000c1e1900 */
[----:B------:R-:W1:Y:S02]  /*00e0*/  LDC R20, c[0x0][0x360] ;  /* 0x0000d800ff147b82 */ /* 0x000e640000000800 */
[----:B------:R0:W5:Y:S01]  /*00f0*/  LDG.E R4, desc[UR12][R12.64+0x8] ;  /* 0x0000080c0c047981 */ /* 0x000162000c1e1900 */
[----:B-1----:R-:W-:-:S02]  /*0100*/  IMAD R20, R20, UR4, R7 ;  /* 0x0000000414147c24 */ /* 0x002fc4000f8e0207 */
[----:B--2---:R-:W-:-:S06]  /*0110*/  FMUL R0, R8, 0.63661974668502807617 ;  /* 0x3f22f98308007820 */ /* 0x004fcc0000400000 */
[----:B------:R-:W1:Y:S01]  /*0120*/  F2I.NTZ R0, R0 ;  /* 0x0000000000007305 */ /* 0x000e620000203100 */
[----:B------:R-:W-:Y:S02]  /*0130*/  FSETP.GE.AND P0, PT, |R8|, 105615, PT ;  /* 0x47ce47800800780b */ /* 0x000fe40003f06200 */
[----:B-1----:R-:W-:-:S05]  /*0140*/  I2FP.F32.S32 R11, R0 ;  /* 0x00000000000b7245 */ /* 0x002fca0000201400 */
[----:B0-----:R-:W-:-:S04]  /*0150*/  FFMA R12, R11, -1.5707962512969970703, R8 ;  /* 0xbfc90fda0b0c7823 */ /* 0x001fc80000000008 */
[C---:B------:R-:W-:Y:S02]  /*0160*/  FFMA R12, R11.reuse, -7.5497894158615963534e-08, R12 ;  /* 0xb3a221680b0c7823 */ /* 0x040fe4000000000c */
[----:B------:R-:W-:Y:S02]  /*0170*/  VOTEU.ANY UP0, P0 ;  /* 0x0000000000ff7886 */ /* 0x000fe40000000100 */
[----:B------:R-:W-:Y:S01]  /*0180*/  FFMA R11, R11, -5.3903029534742383927e-15, R12 ;  /* 0xa7c234c50b0b7823 */ /* 0x000fe2000000000c */
[----:B------:R-:W-:-:S03]  /*0190*/  IMAD.MOV.U32 R12, RZ, RZ, R0 ;  /* 0x000000ffff0c7224 */ /* 0x000fc600078e0000 */
[----:B------:R-:W-:Y:S01]  /*01a0*/  IMAD.MOV.U32 R7, RZ, RZ, R11 ;  /* 0x000000ffff077224 */ /* 0x000fe200078e000b */
[----:B------:R-:W-:Y:S06]  /*01b0*/  BRA.U !UP0, `(.L_x_0) ;  /* 0x0000000508707547 */ /* 0x000fec000b800000 */
[----:B------:R-:W-:-:S13]  /*01c0*/  FSETP.NEU.AND P0, PT, |R8|, +INF , PT ;  /* 0x7f8000000800780b */ /* 0x000fda0003f0d200 */
[----:B------:R-:W-:Y:S01]  /*01d0*/  @!P0 FMUL R7, RZ, R8 ;  /* 0x00000008ff078220 */ /* 0x000fe20000400000 */
[----:B------:R-:W-:Y:S01]  /*01e0*/  @!P0 IMAD.MOV.U32 R0, RZ, RZ, RZ ;  /* 0x000000ffff008224 */ /* 0x000fe200078e00ff */
[----:B------:R-:W-:Y:S06]  /*01f0*/  @!P0 BRA `(.L_x_0) ;  /* 0x0000000400608947 */ /* 0x000fec0003800000 */
[----:B------:R-:W-:Y:S02]  /*0200*/  IMAD.SHL.U32 R0, R8, 0x100, RZ ;  /* 0x0000010008007824 */ /* 0x000fe400078e00ff */
[----:B------:R-:W-:Y:S01]  /*0210*/  HFMA2 R21, -RZ, RZ, 0, 0 ;  /* 0x00000000ff157431 */ /* 0x000fe200000001ff */
[----:B------:R-:W-:Y:S01]  /*0220*/  CS2R R18, SRZ ;  /* 0x0000000000127805 */ /* 0x000fe2000001ff00 */
[----:B------:R-:W0:Y:S01]  /*0230*/  LDCU.64 UR6, c[0x4][URZ] ;  /* 0x01000000ff0677ac */ /* 0x000e220008000a00 */
[----:B------:R-:W-:Y:S01]  /*0240*/  LOP3.LUT R0, R0, 0x80000000, RZ, 0xfc, !PT ;  /* 0x8000000000007812 */ /* 0x000fe200078efcff */
[----:B------:R-:W-:-:S06]  /*0250*/  UMOV UR4, URZ ;  /* 0x000000ff00047c82 */ /* 0x000fcc0008000000 */
.L_x_1:
[----:B0-----:R-:W-:Y:S02]  /*0260*/  IMAD.U32 R16, RZ, RZ, UR6 ;  /* 0x00000006ff107e24 */ /* 0x001fe4000f8e00ff */
[----:B------:R-:W-:-:S05]  /*0270*/  IMAD.U32 R17, RZ, RZ, UR7 ;  /* 0x00000007ff117e24 */ /* 0x000fca000f8e00ff */
[----:B------:R-:W2:Y:S01]  /*0280*/  LDG.E.CONSTANT R15, desc[UR12][R16.64] ;  /* 0x0000000c100f7981 */ /* 0x000ea2000c1e9900 */
[----:B------:R-:W-:Y:S01]  /*0290*/  UIADD3 UR4, UPT, UPT, UR4, 0x1, URZ ;  /* 0x0000000104047890 */ /* 0x000fe2000fffe0ff */
[C---:B------:R-:W-:Y:S01]  /*02a0*/  ISETP.EQ.AND P0, PT, R18.reuse, RZ, PT ;  /* 0x000000ff1200720c */ /* 0x040fe20003f02270 */
[----:B------:R-:W-:Y:S01]  /*02b0*/  UIADD3 UR6, UP2, UPT, UR6, 0x4, URZ ;  /* 0x0000000406067890 */ /* 0x000fe2000ff5e0ff */
[C---:B------:R-:W-:Y:S01]  /*02c0*/  ISETP.EQ.AND P1, PT, R18.reuse, 0x4, PT ;  /* 0x000000041200780c */ /* 0x040fe20003f22270 */
[----:B------:R-:W-:Y:S01]  /*02d0*/  UISETP.NE.AND UP1, UPT, UR4, 0x6, UPT ;  /* 0x000000060400788c */ /* 0x000fe2000bf25270 */
[C---:B------:R-:W-:Y:S01]  /*02e0*/  ISETP.EQ.AND P2, PT, R18.reuse, 0x8, PT ;  /* 0x000000081200780c */ /* 0x040fe20003f42270 */
[----:B------:R-:W-:Y:S01]  /*02f0*/  UIADD3.X UR7, UPT, UPT, URZ, UR7, URZ, UP2, !UPT ;  /* 0x00000007ff077290 */ /* 0x000fe200097fe4ff */
[C---:B------:R-:W-:Y:S02]  /*0300*/  ISETP.EQ.AND P3, PT, R18.reuse, 0xc, PT ;  /* 0x0000000c1200780c */ /* 0x040fe40003f62270 */
[----:B------:R-:W-:-:S02]  /*0310*/  ISETP.EQ.AND P4, PT, R18, 0x10, PT ;  /* 0x000000101200780c */ /* 0x000fc40003f82270 */
[C---:B------:R-:W-:Y:S02]  /*0320*/  ISETP.EQ.AND P5, PT, R18.reuse, 0x14, PT ;  /* 0x000000141200780c */ /* 0x040fe40003fa2270 */
[----:B------:R-:W-:Y:S01]  /*0330*/  IADD3 R18, PT, PT, R18, 0x4, RZ ;  /* 0x0000000412127810 */ /* 0x000fe20007ffe0ff */
[----:B--2---:R-:W-:-:S03]  /*0340*/  IMAD.WIDE.U32 R14, R15, R0, RZ ;  /* 0x000000000f0e7225 */ /* 0x004fc600078e00ff */
[----:B------:R-:W-:-:S04]  /*0350*/  IADD3 R7, P6, PT, R14, R19, RZ ;  /* 0x000000130e077210 */ /* 0x000fc80007fde0ff */
[----:B------:R-:W-:Y:S01]  /*0360*/  @P1 MOV R28, R7 ;  /* 0x00000007001c1202 */ /* 0x000fe20000000f00 */
[----:B------:R-:W-:Y:S02]  /*0370*/  IMAD.X R19, R15, 0x1, R21, P6 ;  /* 0x000000010f137824 */ /* 0x000fe400030e0615 */
[--C-:B------:R-:W-:Y:S02]  /*0380*/  @P0 IMAD.MOV.U32 R13, RZ, RZ, R7.reuse ;  /* 0x000000ffff0d0224 */ /* 0x100fe400078e0007 */
[--C-:B------:R-:W-:Y:S02]  /*0390*/  @P2 IMAD.MOV.U32 R29, RZ, RZ, R7.reuse ;  /* 0x000000ffff1d2224 */ /* 0x100fe400078e0007 */
[--C-:B------:R-:W-:Y:S02]  /*03a0*/  @P3 IMAD.MOV.U32 R30, RZ, RZ, R7.reuse ;  /* 0x000000ffff1e3224 */ /* 0x100fe400078e0007 */
[--C-:B------:R-:W-:Y:S02]  /*03b0*/  @P4 IMAD.MOV.U32 R31, RZ, RZ, R7.reuse ;  /* 0x000000ffff1f4224 */ /* 0x100fe400078e0007 */
[----:B------:R-:W-:Y:S01]  /*03c0*/  @P5 IMAD.MOV.U32 R32, RZ, RZ, R7 ;  /* 0x000000ffff205224 */ /* 0x000fe200078e0007 */
[----:B------:R-:W-:Y:S06]  /*03d0*/  BRA.U UP1, `(.L_x_1) ;  /* 0xfffffffd01a07547 */ /* 0x000fec000b83ffff */
[----:B------:R-:W-:-:S04]  /*03e0*/  SHF.R.U32.HI R0, RZ, 0x17, R8 ;  /* 0x00000017ff007819 */ /* 0x000fc80000011608 */
[C---:B------:R-:W-:Y:S02]  /*03f0*/  LOP3.LUT R7, R0.reuse, 0xe0, RZ, 0xc0, !PT ;  /* 0x000000e000077812 */ /* 0x040fe400078ec0ff */
[----:B------:R-:W-:-:S03]  /*0400*/  LOP3.LUT P6, RZ, R0, 0x1f, RZ, 0xc0, !PT ;  /* 0x0000001f00ff7812 */ /* 0x000fc600078cc0ff */
[----:B------:R-:W-:-:S05]  /*0410*/  VIADD R7, R7, 0xffffff80 ;  /* 0xffffff8007077836 */ /* 0x000fca0000000000 */
[----:B------:R-:W-:-:S05]  /*0420*/  SHF.R.U32.HI R7, RZ, 0x5, R7 ;  /* 0x00000005ff077819 */ /* 0x000fca0000011607 */
[----:B------:R-:W-:-:S05]  /*0430*/  IMAD.U32 R16, R7, -0x4, RZ ;  /* 0xfffffffc07107824 */ /* 0x000fca00078e00ff */
[C---:B------:R-:W-:Y:S02]  /*0440*/  ISETP.EQ.AND P3, PT, R16.reuse, -0x18, PT ;  /* 0xffffffe81000780c */ /* 0x040fe40003f62270 */
[C---:B------:R-:W-:Y:S02]  /*0450*/  ISETP.EQ.AND P4, PT, R16.reuse, -0x14, PT ;  /* 0xffffffec1000780c */ /* 0x040fe40003f82270 */
[C---:B------:R-:W-:Y:S02]  /*0460*/  ISETP.EQ.AND P2, PT, R16.reuse, -0x10, PT ;  /* 0xfffffff01000780c */ /* 0x040fe40003f42270 */
[C---:B------:R-:W-:Y:S02]  /*0470*/  ISETP.EQ.AND P1, PT, R16.reuse, -0xc, PT ;  /* 0xfffffff41000780c */ /* 0x040fe40003f22270 */
[C---:B------:R-:W-:Y:S02]  /*0480*/  ISETP.EQ.AND P0, PT, R16.reuse, -0x8, PT ;  /* 0xfffffff81000780c */ /* 0x040fe40003f02270 */
[----:B------:R-:W-:-:S03]  /*0490*/  ISETP.EQ.AND P5, PT, R16, RZ, PT ;  /* 0x000000ff1000720c */ /* 0x000fc60003fa2270 */
[--C-:B------:R-:W-:Y:S01]  /*04a0*/  @P3 IMAD.MOV.U32 R7, RZ, RZ, R13.reuse ;  /* 0x000000ffff073224 */ /* 0x100fe200078e000d */
[C---:B------:R-:W-:Y:S01]  /*04b0*/  ISETP.EQ.AND P3, PT, R16.reuse, -0x4, PT ;  /* 0xfffffffc1000780c */ /* 0x040fe20003f62270 */
[----:B------:R-:W-:Y:S01]  /*04c0*/  @P4 IMAD.MOV.U32 R14, RZ, RZ, R13 ;  /* 0x000000ffff0e4224 */ /* 0x000fe200078e000d */
[----:B------:R-:W-:Y:S01]  /*04d0*/  @P4 MOV R7, R28 ;  /* 0x0000001c00074202 */ /* 0x000fe20000000f00 */
[----:B------:R-:W-:Y:S01]  /*04e0*/  @P2 IMAD.MOV.U32 R14, RZ, RZ, R28 ;  /* 0x000000ffff0e2224 */ /* 0x000fe200078e001c */
[----:B------:R-:W-:Y:S01]  /*04f0*/  ISETP.EQ.AND P4, PT, R16, 0x4, PT ;  /* 0x000000041000780c */ /* 0x000fe20003f82270 */
[--C-:B------:R-:W-:Y:S02]  /*0500*/  @P2 IMAD.MOV.U32 R7, RZ, RZ, R29.reuse ;  /* 0x000000ffff072224 */ /* 0x100fe400078e001d */
[----:B------:R-:W-:Y:S01]  /*0510*/  @P1 IMAD.MOV.U32 R14, RZ, RZ, R29 ;  /* 0x000000ffff0e1224 */ /* 0x000fe200078e001d */
[----:B------:R-:W-:Y:S01]  /*0520*/  @P0 MOV R14, R30 ;  /* 0x0000001e000e0202 */ /* 0x000fe20000000f00 */
[----:B------:R-:W-:-:S02]  /*0530*/  @P1 IMAD.MOV.U32 R7, RZ, RZ, R30 ;  /* 0x000000ffff071224 */ /* 0x000fc400078e001e */
[--C-:B------:R-:W-:Y:S02]  /*0540*/  @P0 IMAD.MOV.U32 R7, RZ, RZ, R31.reuse ;  /* 0x000000ffff070224 */ /* 0x100fe400078e001f */
[----:B------:R-:W-:Y:S02]  /*0550*/  @P3 IMAD.MOV.U32 R14, RZ, RZ, R31 ;  /* 0x000000ffff0e3224 */ /* 0x000fe400078e001f */
[--C-:B------:R-:W-:Y:S01]  /*0560*/  @P3 IMAD.MOV.U32 R7, RZ, RZ, R32.reuse ;  /* 0x000000ffff073224 */ /* 0x100fe200078e0020 */
[----:B------:R-:W-:Y:S01]  /*0570*/  @P5 MOV R7, R19 ;  /* 0x0000001300075202 */ /* 0x000fe20000000f00 */
[----:B------:R-:W-:Y:S02]  /*0580*/  @P5 IMAD.MOV.U32 R14, RZ, RZ, R32 ;  /* 0x000000ffff0e5224 */ /* 0x000fe400078e0020 */
[----:B------:R-:W-:Y:S01]  /*0590*/  @P4 IMAD.MOV.U32 R14, RZ, RZ, R19 ;  /* 0x000000ffff0e4224 */ /* 0x000fe200078e0013 */
[----:B------:R-:W-:Y:S06]  /*05a0*/  @!P6 BRA `(.L_x_2) ;  /* 0x00000000002ce947 */ /* 0x000fec0003800000 */
[----:B------:R-:W-:Y:S01]  /*05b0*/  @P2 IMAD.MOV.U32 R15, RZ, RZ, R13 ;  /* 0x000000ffff0f2224 */ /* 0x000fe200078e000d */
[----:B------:R-:W-:Y:S01]  /*05c0*/  LOP3.LUT R0, R0, 0x1f, RZ, 0xc0, !PT ;  /* 0x0000001f00007812 */ /* 0x000fe200078ec0ff */
[----:B------:R-:W-:Y:S02]  /*05d0*/  @P1 IMAD.MOV.U32 R15, RZ, RZ, R28 ;  /* 0x000000ffff0f1224 */ /* 0x000fe400078e001c */
[----:B------:R-:W-:Y:S01]  /*05e0*/  @P0 IMAD.MOV.U32 R15, RZ, RZ, R29 ;  /* 0x000000ffff0f0224 */ /* 0x000fe200078e001d */
[----:B------:R-:W-:Y:S02]  /*05f0*/  ISETP.EQ.AND P0, PT, R16, 0x8, PT ;  /* 0x000000081000780c */ /* 0x000fe40003f02270 */
[----:B------:R-:W-:Y:S01]  /*0600*/  @P3 MOV R15, R30 ;  /* 0x0000001e000f3202 */ /* 0x000fe20000000f00 */
[----:B------:R-:W-:Y:S01]  /*0610*/  @P5 IMAD.MOV.U32 R15, RZ, RZ, R31 ;  /* 0x000000ffff0f5224 */ /* 0x000fe200078e001f */
[----:B------:R-:W-:Y:S01]  /*0620*/  SHF.L.W.U32.HI R7, R14, R0, R7 ;  /* 0x000000000e077219 */ /* 0x000fe20000010e07 */
[----:B------:R-:W-:-:S08]  /*0630*/  @P4 IMAD.MOV.U32 R15, RZ, RZ, R32 ;  /* 0x000000ffff0f4224 */ /* 0x000fd000078e0020 */
[----:B------:R-:W-:-:S05]  /*0640*/  @P0 IMAD.MOV.U32 R15, RZ, RZ, R19 ;  /* 0x000000ffff0f0224 */ /* 0x000fca00078e0013 */
[----:B------:R-:W-:-:S07]  /*0650*/  SHF.L.W.U32.HI R14, R15, R0, R14 ;  /* 0x000000000f0e7219 */ /* 0x000fce0000010e0e */
.L_x_2:
[C---:B------:R-:W-:Y:S01]  /*0660*/  SHF.L.W.U32.HI R19, R14.reuse, 0x2, R7 ;  /* 0x000000020e137819 */ /* 0x040fe20000010e07 */
[----:B------:R-:W-:Y:S01]  /*0670*/  IMAD.SHL.U32 R14, R14, 0x4, RZ ;  /* 0x000000040e0e7824 */ /* 0x000fe200078e00ff */
[----:B------:R-:W-:Y:S01]  /*0680*/  UMOV UR4, 0x54442d19 ;  /* 0x54442d1900047882 */ /* 0x000fe20000000000 */
[----:B------:R-:W-:Y:S01]  /*0690*/  UMOV UR5, 0x3bf921fb ;  /* 0x3bf921fb00057882 */ /* 0x000fe20000000000 */
[----:B------:R-:W-:Y:S02]  /*06a0*/  SHF.R.S32.HI R0, RZ, 0x1f, R19 ;  /* 0x0000001fff007819 */ /* 0x000fe40000011413 */
[----:B------:R-:W-:Y:S02]  /*06b0*/  ISETP.GE.AND P0, PT, R8, RZ, PT ;  /* 0x000000ff0800720c */ /* 0x000fe40003f06270 */
[C---:B------:R-:W-:Y:S02]  /*06c0*/  LOP3.LUT R16, R0.reuse, R14, RZ, 0x3c, !PT ;  /* 0x0000000e00107212 */ /* 0x040fe400078e3cff */
[----:B------:R-:W-:-:S02]  /*06d0*/  LOP3.LUT R17, R0, R19, RZ, 0x3c, !PT ;  /* 0x0000001300117212 */ /* 0x000fc400078e3cff */
[----:B------:R-:W-:Y:S02]  /*06e0*/  SHF.R.U32.HI R0, RZ, 0x1e, R7 ;  /* 0x0000001eff007819 */ /* 0x000fe40000011607 */
[----:B------:R-:W0:Y:S01]  /*06f0*/  I2F.F64.S64 R14, R16 ;  /* 0x00000010000e7312 */ /* 0x000e220000301c00 */
[C---:B------:R-:W-:Y:S02]  /*0700*/  LOP3.LUT R7, R19.reuse, R8, RZ, 0x3c, !PT ;  /* 0x0000000813077212 */ /* 0x040fe400078e3cff */
[----:B------:R-:W-:Y:S02]  /*0710*/  LEA.HI R0, R19, R0, RZ, 0x1 ;  /* 0x0000000013007211 */ /* 0x000fe400078f08ff */
[----:B------:R-:W-:Y:S02]  /*0720*/  ISETP.GE.AND P1, PT, R7, RZ, PT ;  /* 0x000000ff0700720c */ /* 0x000fe40003f26270 */
[----:B------:R-:W-:-:S05]  /*0730*/  IADD3 R7, PT, PT, -R0, RZ, RZ ;  /* 0x000000ff00077210 */ /* 0x000fca0007ffe1ff */
[----:B------:R-:W-:Y:S01]  /*0740*/  @!P0 IMAD.MOV.U32 R0, RZ, RZ, R7 ;  /* 0x000000ffff008224 */ /* 0x000fe200078e0007 */
[----:B0-----:R-:W-:-:S10]  /*0750*/  DMUL R14, R14, UR4 ;  /* 0x000000040e0e7c28 */ /* 0x001fd40008000000 */
[----:B------:R-:W0:Y:S02]  /*0760*/  F2F.F32.F64 R14, R14 ;  /* 0x0000000e000e7310 */ /* 0x000e240000301000 */
[----:B0-----:R-:W-:-:S07]  /*0770*/  FSEL R7, -R14, R14, !P1 ;  /* 0x0000000e0e077208 */ /* 0x001fce0004800100 */
.L_x_0:
[C---:B------:R-:W-:Y:S01]  /*0780*/  LOP3.LUT R15, R0.reuse, 0x1, RZ, 0xc0, !PT ;  /* 0x00000001000f7812 */ /* 0x040fe200078ec0ff */
[----:B------:R-:W-:Y:S02]  /*0790*/  IMAD.MOV.U32 R14, RZ, RZ, 0x37cbac00 ;  /* 0x37cbac00ff0e7424 */ /* 0x000fe400078e00ff */
[----:B------:R-:W-:Y:S01]  /*07a0*/  FMUL R17, R7, R7 ;  /* 0x0000000707117220 */ /* 0x000fe20000400000 */
[----:B------:R-:W-:Y:S01]  /*07b0*/  VIADD R0, R0, 0x1 ;  /* 0x0000000100007836 */ /* 0x000fe20000000000 */
[----:B------:R-:W-:Y:S01]  /*07c0*/  ISETP.NE.U32.AND P0, PT, R15, 0x1, PT ;  /* 0x000000010f00780c */ /* 0x000fe20003f05070 */
[----:B------:R-:W-:Y:S02]  /*07d0*/  IMAD.MOV.U32 R15, RZ, RZ, 0x3c0885e4 ;  /* 0x3c0885e4ff0f7424 */ /* 0x000fe400078e00ff */
[----:B------:R-:W-:Y:S01]  /*07e0*/  FFMA R18, R17, R14, -0.0013887860113754868507 ;  /* 0xbab607ed11127423 */ /* 0x000fe2000000000e */
[----:B------:R-:W-:Y:S02]  /*07f0*/  MOV R16, 0x3e2aaaa8 ;  /* 0x3e2aaaa800107802 */ /* 0x000fe40000000f00 */
[----:B------:R-:W-:-:S02]  /*0800*/  LOP3.LUT P1, RZ, R0, 0x2, RZ, 0xc0, !PT ;  /* 0x0000000200ff7812 */ /* 0x000fc4000782c0ff */
[----:B------:R-:W-:Y:S02]  /*0810*/  FSEL R18, R18, -0.00019574658654164522886, P0 ;  /* 0xb94d415312127808 */ /* 0x000fe40000000000 */
[----:B------:R-:W-:Y:S02]  /*0820*/  FSEL R22, R15, 0.041666727513074874878, !P0 ;  /* 0x3d2aaabb0f167808 */ /* 0x000fe40004000000 */
[----:B------:R-:W-:Y:S02]  /*0830*/  FSEL R0, R7, 1, !P0 ;  /* 0x3f80000007007808 */ /* 0x000fe40004000000 */
[----:B------:R-:W-:Y:S01]  /*0840*/  FSEL R19, -R16, -0.4999999701976776123, !P0 ;  /* 0xbeffffff10137808 */ /* 0x000fe20004000100 */
[C---:B------:R-:W-:Y:S02]  /*0850*/  FFMA R18, R17.reuse, R18, R22 ;  /* 0x0000001211127223 */ /* 0x040fe40000000016 */
[C---:B------:R-:W-:Y:S02]  /*0860*/  FFMA R7, R17.reuse, R0, RZ ;  /* 0x0000000011077223 */ /* 0x040fe400000000ff */
[----:B------:R-:W-:-:S04]  /*0870*/  FFMA R18, R17, R18, R19 ;  /* 0x0000001211127223 */ /* 0x000fc80000000013 */
[----:B------:R-:W-:Y:S01]  /*0880*/  FFMA R22, R7, R18, R0 ;  /* 0x0000001207167223 */ /* 0x000fe20000000000 */
[----:B------:R-:W-:Y:S02]  /*0890*/  IMAD.MOV.U32 R0, RZ, RZ, R12 ;  /* 0x000000ffff007224 */ /* 0x000fe400078e000c */
[----:B------:R-:W-:Y:S02]  /*08a0*/  IMAD.MOV.U32 R7, RZ, RZ, R11 ;  /* 0x000000ffff077224 */ /* 0x000fe400078e000b */
[----:B------:R-:W-:Y:S01]  /*08b0*/  @P1 FADD R22, RZ, -R22 ;  /* 0x80000016ff161221 */ /* 0x000fe20000000000 */
[----:B------:R-:W-:Y:S06]  /*08c0*/  BRA.U !UP0, `(.L_x_3) ;  /* 0x0000000508747547 */ /* 0x000fec000b800000 */
[----:B------:R-:W-:-:S13]  /*08d0*/  FSETP.NEU.AND P0, PT, |R8|, +INF , PT ;  /* 0x7f8000000800780b */ /* 0x000fda0003f0d200 */
[----:B------:R-:W-:Y:S01]  /*08e0*/  @!P0 FMUL R7, RZ, R8 ;  /* 0x00000008ff078220 */ /* 0x000fe20000400000 */
[----:B------:R-:W-:Y:S01]  /*08f0*/  @!P0 IMAD.MOV.U32 R0, RZ, RZ, RZ ;  /* 0x000000ffff008224 */ /* 0x000fe200078e00ff */
[----:B------:R-:W-:Y:S06]  /*0900*/  @!P0 BRA `(.L_x_3) ;  /* 0x0000000400648947 */ /* 0x000fec0003800000 */
[----:B------:R-:W-:Y:S01]  /*0910*/  IMAD.SHL.U32 R0, R8, 0x100, RZ ;  /* 0x0000010008007824 */ /* 0x000fe200078e00ff */
[----:B------:R-:W-:Y:S01]  /*0920*/  MOV R17, RZ ;  /* 0x000000ff00117202 */ /* 0x000fe20000000f00 */
[----:B------:R-:W-:Y:S01]  /*0930*/  IMAD.MOV.U32 R7, RZ, RZ, RZ ;  /* 0x000000ffff077224 */ /* 0x000fe200078e00ff */
[----:B------:R-:W0:Y:S01]  /*0940*/  LDCU.64 UR6, c[0x4][URZ] ;  /* 0x01000000ff0677ac */ /* 0x000e220008000a00 */
[----:B------:R-:W-:Y:S01]  /*0950*/  IMAD.MOV.U32 R23, RZ, RZ, RZ ;  /* 0x000000ffff177224 */ /* 0x000fe200078e00ff */
[----:B------:R-:W-:Y:S01]  /*0960*/  LOP3.LUT R21, R0, 0x80000000, RZ, 0xfc, !PT ;  /* 0x8000000000157812 */ /* 0x000fe200078efcff */
[----:B------:R-:W-:-:S06]  /*0970*/  UMOV UR4, URZ ;  /* 0x000000ff00047c82 */ /* 0x000fcc0008000000 */
.L_x_4:
        /* <DEDUP_REMOVED lines=12> */
[C---:B------:R-:W-:Y:S01]  /*0a40*/  ISETP.EQ.AND P5, PT, R23.reuse, 0x14, PT ;  /* 0x000000141700780c */ /* 0x040fe20003fa2270 */
[----:B------:R-:W-:Y:S02]  /*0a50*/  VIADD R23, R23, 0x4 ;  /* 0x0000000417177836 */ /* 0x000fe40000000000 */
[----:B--2---:R-:W-:-:S03]  /*0a60*/  IMAD.WIDE.U32 R18, R18, R21, RZ ;  /* 0x0000001512127225 */ /* 0x004fc600078e00ff */
[----:B------:R-:W-:-:S04]  /*0a70*/  IADD3 R0, P6, PT, R18, R17, RZ ;  /* 0x0000001112007210 */ /* 0x000fc80007fde0ff */
[----:B------:R-:W-:Y:S01]  /*0a80*/  IADD3.X R17, PT, PT, R19, R7, RZ, P6, !PT ;  /* 0x0000000713117210 */ /* 0x000fe200037fe4ff */
[--C-:B------:R-:W-:Y:S01]  /*0a90*/  @P0 IMAD.MOV.U32 R13, RZ, RZ, R0.reuse ;  /* 0x000000ffff0d0224 */ /* 0x100fe200078e0000 */
[----:B------:R-:W-:Y:S01]  /*0aa0*/  @P4 MOV R31, R0 ;  /* 0x00000000001f4202 */ /* 0x000fe20000000f00 */
        /* <DEDUP_REMOVED lines=17> */
[----:B------:R-:W-:Y:S02]  /*0bc0*/  @P3 MOV R0, R13 ;  /* 0x0000000d00003202 */ /* 0x000fe40000000f00 */
[C---:B------:R-:W-:Y:S01]  /*0bd0*/  ISETP.EQ.AND P3, PT, R21.reuse, -0x4, PT ;  /* 0xfffffffc1500780c */ /* 0x040fe20003f62270 */
[----:B------:R-:W-:Y:S02]  /*0be0*/  @P4 IMAD.MOV.U32 R7, RZ, RZ, R13 ;  /* 0x000000ffff074224 */ /* 0x000fe400078e000d */
[--C-:B------:R-:W-:Y:S01]  /*0bf0*/  @P4 IMAD.MOV.U32 R0, RZ, RZ, R28.reuse ;  /* 0x000000ffff004224 */ /* 0x100fe200078e001c */
[----:B------:R-:W-:Y:S01]  /*0c00*/  ISETP.EQ.AND P4, PT, R21, 0x4, PT ;  /* 0x000000041500780c */ /* 0x000fe20003f82270 */
[----:B------:R-:W-:Y:S01]  /*0c10*/  @P2 IMAD.MOV.U32 R7, RZ, RZ, R28 ;  /* 0x000000ffff072224 */ /* 0x000fe200078e001c */
[----:B------:R-:W-:Y:S01]  /*0c20*/  @P1 MOV R7, R29 ;  /* 0x0000001d00071202 */ /* 0x000fe20000000f00 */
[----:B------:R-:W-:Y:S02]  /*0c30*/  @P2 IMAD.MOV.U32 R0, RZ, RZ, R29 ;  /* 0x000000ffff002224 */ /* 0x000fe400078e001d */
[----:B------:R-:W-:-:S02]  /*0c40*/  @P1 IMAD.MOV.U32 R0, RZ, RZ, R30 ;  /* 0x000000ffff001224 */ /* 0x000fc400078e001e */
[----:B------:R-:W-:Y:S02]  /*0c50*/  @P0 IMAD.MOV.U32 R7, RZ, RZ, R30 ;  /* 0x000000ffff070224 */ /* 0x000fe400078e001e */
[--C-:B------:R-:W-:Y:S01]  /*0c60*/  @P0 IMAD.MOV.U32 R0, RZ, RZ, R31.reuse ;  /* 0x000000ffff000224 */ /* 0x100fe200078e001f */
[----:B------:R-:W-:Y:S01]  /*0c70*/  @P3 MOV R0, R32 ;  /* 0x0000002000003202 */ /* 0x000fe20000000f00 */
[----:B------:R-:W-:Y:S02]  /*0c80*/  @P3 IMAD.MOV.U32 R7, RZ, RZ, R31 ;  /* 0x000000ffff073224 */ /* 0x000fe400078e001f */
[----:B------:R-:W-:Y:S02]  /*0c90*/  @P5 IMAD.MOV.U32 R7, RZ, RZ, R32 ;  /* 0x000000ffff075224 */ /* 0x000fe400078e0020 */
[--C-:B------:R-:W-:Y:S02]  /*0ca0*/  @P5 IMAD.MOV.U32 R0, RZ, RZ, R17.reuse ;  /* 0x000000ffff005224 */ /* 0x100fe400078e0011 */
[----:B------:R-:W-:Y:S01]  /*0cb0*/  @P4 IMAD.MOV.U32 R7, RZ, RZ, R17 ;  /* 0x000000ffff074224 */ /* 0x000fe200078e0011 */
[----:B------:R-:W-:Y:S06]  /*0cc0*/  @!P6 BRA `(.L_x_5) ;  /* 0x00000000002ce947 */ /* 0x000fec0003800000 */
[----:B------:R-:W-:Y:S01]  /*0cd0*/  @P2 IMAD.MOV.U32 R18, RZ, RZ, R13 ;  /* 0x000000ffff122224 */ /* 0x000fe200078e000d */
[----:B------:R-:W-:Y:S01]  /*0ce0*/  @P1 MOV R18, R28 ;  /* 0x0000001c00121202 */ /* 0x000fe20000000f00 */
[----:B------:R-:W-:Y:S01]  /*0cf0*/  @P0 IMAD.MOV.U32 R18, RZ, RZ, R29 ;  /* 0x000000ffff120224 */ /* 0x000fe200078e001d */
[----:B------:R-:W-:Y:S01]  /*0d00*/  ISETP.EQ.AND P0, PT, R21, 0x8, PT ;  /* 0x000000081500780c */ /* 0x000fe20003f02270 */
[----:B------:R-:W-:Y:S01]  /*0d10*/  @P3 IMAD.MOV.U32 R18, RZ, RZ, R30 ;  /* 0x000000ffff123224 */ /* 0x000fe200078e001e */
[----:B------:R-:W-:Y:S01]  /*0d20*/  LOP3.LUT R19, R19, 0x1f, RZ, 0xc0, !PT ;  /* 0x0000001f13137812 */ /* 0x000fe200078ec0ff */
[----:B------:R-:W-:Y:S02]  /*0d30*/  @P5 IMAD.MOV.U32 R18, RZ, RZ, R31 ;  /* 0x000000ffff125224 */ /* 0x000fe400078e001f */
[----:B------:R-:W-:Y:S01]  /*0d40*/  @P4 IMAD.MOV.U32 R18, RZ, RZ, R32 ;  /* 0x000000ffff124224 */ /* 0x000fe200078e0020 */
[----:B------:R-:W-:-:S07]  /*0d50*/  SHF.L.W.U32.HI R0, R7, R19, R0 ;  /* 0x0000001307007219 */ /* 0x000fce0000010e00 */
[----:B------:R-:W-:-:S04]  /*0d60*/  @P0 MOV R18, R17 ;  /* 0x0000001100120202 */ /* 0x000fc80000000f00 */
[----:B------:R-:W-:-:S07]  /*0d70*/  SHF.L.W.U32.HI R7, R18, R19, R7 ;  /* 0x0000001312077219 */ /* 0x000fce0000010e07 */
.L_x_5:
        /* <DEDUP_REMOVED lines=12> */
[----:B------:R-:W-:-:S03]  /*0e40*/  ISETP.GE.AND P0, PT, R7, RZ, PT ;  /* 0x000000ff0700720c */ /* 0x000fc60003f06270 */
[----:B------:R-:W-:-:S04]  /*0e50*/  IMAD.MOV R7, RZ, RZ, -R0 ;  /* 0x000000ffff077224 */ /* 0x000fc800078e0a00 */
[----:B------:R-:W-:Y:S01]  /*0e60*/  @!P1 IMAD.MOV.U32 R0, RZ, RZ, R7 ;  /* 0x000000ffff009224 */ /* 0x000fe200078e0007 */
[----:B0-----:R-:W-:-:S10]  /*0e70*/  DMUL R18, R18, UR4 ;  /* 0x0000000412127c28 */ /* 0x001fd40008000000 */
[----:B------:R-:W0:Y:S02]  /*0e80*/  F2F.F32.F64 R18, R18 ;  /* 0x0000001200127310 */ /* 0x000e240000301000 */
[----:B0-----:R-:W-:-:S07]  /*0e90*/  FSEL R7, -R18, R18, !P0 ;  /* 0x0000001212077208 */ /* 0x001fce0004000100 */
.L_x_3:
[C---:B------:R-:W-:Y:S01]  /*0ea0*/  LOP3.LUT R17, R0.reuse, 0x1, RZ, 0xc0, !PT ;  /* 0x0000000100117812 */ /* 0x040fe200078ec0ff */
[----:B------:R-:W-:Y:S01]  /*0eb0*/  FMUL R19, R7, R7 ;  /* 0x0000000707137220 */ /* 0x000fe20000400000 */
[----:B------:R-:W-:Y:S02]  /*0ec0*/  MOV R18, 0x3effffff ;  /* 0x3effffff00127802 */ /* 0x000fe40000000f00 */
[----:B------:R-:W-:Y:S01]  /*0ed0*/  ISETP.NE.U32.AND P0, PT, R17, 0x1, PT ;  /* 0x000000011100780c */ /* 0x000fe20003f05070 */
[----:B------:R-:W-:Y:S01]  /*0ee0*/  FFMA R21, R19, R14, -0.0013887860113754868507 ;  /* 0xbab607ed13157423 */ /* 0x000fe2000000000e */
[----:B------:R-:W-:Y:S01]  /*0ef0*/  IMAD.MOV.U32 R17, RZ, RZ, 0x3d2aaabb ;  /* 0x3d2aaabbff117424 */ /* 0x000fe200078e00ff */
[----:B------:R-:W-:Y:S02]  /*0f00*/  LOP3.LUT P1, RZ, R0, 0x2, RZ, 0xc0, !PT ;  /* 0x0000000200ff7812 */ /* 0x000fe4000782c0ff */
[----:B------:R-:W-:Y:S02]  /*0f10*/  FSEL R0, R7, 1, P0 ;  /* 0x3f80000007007808 */ /* 0x000fe40000000000 */
[----:B------:R-:W-:-:S02]  /*0f20*/  FSEL R26, R21, -0.00019574658654164522886, !P0 ;  /* 0xb94d4153151a7808 */ /* 0x000fc40004000000 */
[----:B------:R-:W-:Y:S01]  /*0f30*/  FSEL R34, R17, 0.0083327032625675201416, !P0 ;  /* 0x3c0885e411227808 */ /* 0x000fe20004000000 */
[----:B------:R-:W-:Y:S01]  /*0f40*/  FFMA R7, R19, R0, RZ ;  /* 0x0000000013077223 */ /* 0x000fe200000000ff */
[----:B------:R-:W-:-:S03]  /*0f50*/  FSEL R21, -R18, -0.16666662693023681641, !P0 ;  /* 0xbe2aaaa812157808 */ /* 0x000fc60004000100 */
[----:B------:R-:W-:-:S04]  /*0f60*/  FFMA R26, R19, R26, R34 ;  /* 0x0000001a131a7223 */ /* 0x000fc80000000022 */
[----:B------:R-:W-:Y:S01]  /*0f70*/  FFMA R21, R19, R26, R21 ;  /* 0x0000001a13157223 */ /* 0x000fe20000000015 */
[----:B------:R-:W-:-:S03]  /*0f80*/  IMAD.MOV.U32 R19, RZ, RZ, R12 ;  /* 0x000000ffff137224 */ /* 0x000fc600078e000c */
[----:B------:R-:W-:Y:S01]  /*0f90*/  FFMA R7, R7, R21, R0 ;  /* 0x0000001507077223 */ /* 0x000fe20000000000 */
[----:B------:R-:W-:-:S03]  /*0fa0*/  IMAD.MOV.U32 R21, RZ, RZ, R11 ;  /* 0x000000ffff157224 */ /* 0x000fc600078e000b */
[----:B------:R-:W-:-:S04]  /*0fb0*/  @P1 FADD R7, RZ, -R7 ;  /* 0x80000007ff071221 */ /* 0x000fc80000000000 */
[----:B-----5:R-:W-:-:S04]  /*0fc0*/  FMUL R0, R24, R7 ;  /* 0x0000000718007220 */ /* 0x020fc80000400000 */
[----:B------:R-:W-:Y:S01]  /*0fd0*/  FFMA R7, R5, R22, R0 ;  /* 0x0000001605077223 */ /* 0x000fe20000000000 */
        /* <DEDUP_REMOVED lines=12> */
.L_x_7:
        /* <DEDUP_REMOVED lines=64> */
.L_x_8:
        /* <DEDUP_REMOVED lines=18> */
.L_x_6:
[----:B------:R-:W-:Y:S01]  /*15c0*/  FMUL R23, R21, R21 ;  /* 0x0000001515177220 */ /* 0x000fe20000400000 */
[C---:B------:R-:W-:Y:S02]  /*15d0*/  LOP3.LUT R22, R19.reuse, 0x1, RZ, 0xc0, !PT ;  /* 0x0000000113167812 */ /* 0x040fe400078ec0ff */
[----:B------:R-:W-:Y:S01]  /*15e0*/  LOP3.LUT P1, RZ, R19, 0x2, RZ, 0xc0, !PT ;  /* 0x0000000213ff7812 */ /* 0x000fe2000782c0ff */
[----:B------:R-:W-:Y:S01]  /*15f0*/  FFMA R0, R23, R14, -0.0013887860113754868507 ;  /* 0xbab607ed17007423 */ /* 0x000fe2000000000e */
[----:B------:R-:W-:-:S04]  /*1600*/  ISETP.NE.U32.AND P0, PT, R22, 0x1, PT ;  /* 0x000000011600780c */ /* 0x000fc80003f05070 */
[----:B------:R-:W-:Y:S02]  /*1610*/  FSEL R22, R0, -0.00019574658654164522886, !P0 ;  /* 0xb94d415300167808 */ /* 0x000fe40004000000 */
[----:B------:R-:W-:Y:S02]  /*1620*/  FSEL R26, R17, 0.0083327032625675201416, !P0 ;  /* 0x3c0885e4111a7808 */ /* 0x000fe40004000000 */
[----:B------:R-:W-:Y:S02]  /*1630*/  FSEL R0, R21, 1, P0 ;  /* 0x3f80000015007808 */ /* 0x000fe40000000000 */
[----:B------:R-:W-:Y:S01]  /*1640*/  FSEL R21, -R18, -0.16666662693023681641, !P0 ;  /* 0xbe2aaaa812157808 */ /* 0x000fe20004000100 */
[C---:B------:R-:W-:Y:S02]  /*1650*/  FFMA R22, R23.reuse, R22, R26 ;  /* 0x0000001617167223 */ /* 0x040fe4000000001a */
[C---:B------:R-:W-:Y:S02]  /*1660*/  FFMA R19, R23.reuse, R0, RZ ;  /* 0x0000000017137223 */ /* 0x040fe400000000ff */
[----:B------:R-:W-:-:S04]  /*1670*/  FFMA R22, R23, R22, R21 ;  /* 0x0000001617167223 */ /* 0x000fc80000000015 */
[----:B------:R-:W-:Y:S01]  /*1680*/  FFMA R22, R19, R22, R0 ;  /* 0x0000001613167223 */ /* 0x000fe20000000000 */
[----:B------:R-:W-:Y:S01]  /*1690*/  IMAD.MOV.U32 R0, RZ, RZ, R12 ;  /* 0x000000ffff007224 */ /* 0x000fe200078e000c */
[----:B------:R-:W-:Y:S02]  /*16a0*/  MOV R19, R11 ;  /* 0x0000000b00137202 */ /* 0x000fe40000000f00 */
        /* <DEDUP_REMOVED lines=13> */
.L_x_10:
        /* <DEDUP_REMOVED lines=64> */
.L_x_11:
        /* <DEDUP_REMOVED lines=18> */
.L_x_9:
[----:B------:R-:W-:Y:S01]  /*1ca0*/  FMUL R25, R10, 0.63661974668502807617 ;  /* 0x3f22f9830a197820 */ /* 0x000fe20000400000 */
[----:B------:R-:W-:Y:S01]  /*1cb0*/  FMUL R21, R19, R19 ;  /* 0x0000001313157220 */ /* 0x000fe20000400000 */
[C---:B------:R-:W-:Y:S01]  /*1cc0*/  LOP3.LUT R26, R0.reuse, 0x1, RZ, 0xc0, !PT ;  /* 0x00000001001a7812 */ /* 0x040fe200078ec0ff */
[----:B------:R-:W-:Y:S02]  /*1cd0*/  VIADD R0, R0, 0x1 ;  /* 0x0000000100007836 */ /* 0x000fe40000000000 */
[----:B------:R-:W-:Y:S01]  /*1ce0*/  FMUL R5, R5, R22 ;  /* 0x0000001605057220 */ /* 0x000fe20000400000 */
[----:B------:R-:W-:Y:S01]  /*1cf0*/  FFMA R23, R21, R14, -0.0013887860113754868507 ;  /* 0xbab607ed15177423 */ /* 0x000fe2000000000e */
[----:B------:R-:W0:Y:S01]  /*1d00*/  F2I.NTZ R25, R25 ;  /* 0x0000001900197305 */ /* 0x000e220000203100 */
[----:B------:R-:W-:Y:S02]  /*1d10*/  ISETP.NE.U32.AND P0, PT, R26, 0x1, PT ;  /* 0x000000011a00780c */ /* 0x000fe40003f05070 */
[----:B------:R-:W-:-:S02]  /*1d20*/  LOP3.LUT P1, RZ, R0, 0x2, RZ, 0xc0, !PT ;  /* 0x0000000200ff7812 */ /* 0x000fc4000782c0ff */
[----:B------:R-:W-:Y:S02]  /*1d30*/  FSEL R26, R23, -0.00019574658654164522886, P0 ;  /* 0xb94d4153171a7808 */ /* 0x000fe40000000000 */
[----:B------:R-:W-:Y:S02]  /*1d40*/  FSEL R34, R15, 0.041666727513074874878, !P0 ;  /* 0x3d2aaabb0f227808 */ /* 0x000fe40004000000 */
[----:B------:R-:W-:-:S03]  /*1d50*/  FSEL R0, R19, 1, !P0 ;  /* 0x3f80000013007808 */ /* 0x000fc60004000000 */
[C---:B------:R-:W-:Y:S01]  /*1d60*/  FFMA R26, R21.reuse, R26, R34 ;  /* 0x0000001a151a7223 */ /* 0x040fe20000000022 */
[----:B------:R-:W-:Y:S02]  /*1d70*/  FSEL R34, -R16, -0.4999999701976776123, !P0 ;  /* 0xbeffffff10227808 */ /* 0x000fe40004000100 */
[----:B0-----:R-:W-:Y:S02]  /*1d80*/  I2FP.F32.S32 R19, R25 ;  /* 0x0000001900137245 */ /* 0x001fe40000201400 */
[----:B------:R-:W-:Y:S01]  /*1d90*/  FSETP.GE.AND P0, PT, |R10|, 105615, PT ;  /* 0x47ce47800a00780b */ /* 0x000fe20003f06200 */
[C---:B------:R-:W-:Y:S01]  /*1da0*/  FFMA R26, R21.reuse, R26, R34 ;  /* 0x0000001a151a7223 */ /* 0x040fe20000000022 */
[----:B------:R-:W-:Y:S01]  /*1db0*/  FFMA R21, R21, R0, RZ ;  /* 0x0000000015157223 */ /* 0x000fe200000000ff */
[----:B------:R-:W-:-:S03]  /*1dc0*/  FFMA R34, R19, -1.5707962512969970703, R10 ;  /* 0xbfc90fda13227823 */ /* 0x000fc6000000000a */
[----:B------:R-:W-:Y:S01]  /*1dd0*/  FFMA R21, R21, R26, R0 ;  /* 0x0000001a15157223 */ /* 0x000fe20000000000 */
[----:B------:R-:W-:-:S03]  /*1de0*/  FFMA R34, R19, -7.5497894158615963534e-08, R34 ;  /* 0xb3a2216813227823 */ /* 0x000fc60000000022 */
[----:B------:R-:W-:Y:S01]  /*1df0*/  @P1 FADD R21, RZ, -R21 ;  /* 0x80000015ff151221 */ /* 0x000fe20000000000 */
[----:B------:R-:W-:Y:S02]  /*1e00*/  FFMA R19, R19, -5.3903029534742383927e-15, R34 ;  /* 0xa7c234c513137823 */ /* 0x000fe40000000022 */
[----:B------:R-:W-:Y:S01]  /*1e10*/  VOTEU.ANY UP1, P0 ;  /* 0x0000000000ff7886 */ /* 0x000fe20000020100 */
[----:B------:R-:W-:Y:S01]  /*1e20*/  FFMA R24, R24, R21, -R5 ;  /* 0x0000001518187223 */ /* 0x000fe20000000805 */
[----:B------:R-:W-:Y:S02]  /*1e30*/  IMAD.MOV.U32 R21, RZ, RZ, R25 ;  /* 0x000000ffff157224 */ /* 0x000fe400078e0019 */
[----:B------:R-:W-:Y:S01]  /*1e40*/  IMAD.MOV.U32 R0, RZ, RZ, R19 ;  /* 0x000000ffff007224 */ /* 0x000fe200078e0013 */
[----:B------:R-:W-:Y:S06]  /*1e50*/  BRA.U !UP1, `(.L_x_12) ;  /* 0x0000000509747547 */ /* 0x000fec000b800000 */
[----:B------:R-:W-:-:S13]  /*1e60*/  FSETP.NEU.AND P0, PT, |R10|, +INF , PT ;  /* 0x7f8000000a00780b */ /* 0x000fda0003f0d200 */
[----:B------:R-:W-:Y:S01]  /*1e70*/  @!P0 FMUL R0, RZ, R10 ;  /* 0x0000000aff008220 */ /* 0x000fe20000400000 */
[----:B------:R-:W-:Y:S01]  /*1e80*/  @!P0 MOV R25, RZ ;  /* 0x000000ff00198202 */ /* 0x000fe20000000f00 */
[----:B------:R-:W-:Y:S06]  /*1e90*/  @!P0 BRA `(.L_x_12) ;  /* 0x0000000400648947 */ /* 0x000fec0003800000 */
[----:B------:R-:W-:Y:S01]  /*1ea0*/  IMAD.SHL.U32 R0, R10, 0x100, RZ ;  /* 0x000001000a007824 */ /* 0x000fe200078e00ff */
[----:B------:R-:W0:Y:S01]  /*1eb0*/  LDCU.64 UR6, c[0x4][URZ] ;  /* 0x01000000ff0677ac */ /* 0x000e220008000a00 */
[----:B------:R-:W-:Y:S02]  /*1ec0*/  IMAD.MOV.U32 R25, RZ, RZ, RZ ;  /* 0x000000ffff197224 */ /* 0x000fe400078e00ff */
[----:B------:R-:W-:Y:S01]  /*1ed0*/  IMAD.MOV.U32 R33, RZ, RZ, RZ ;  /* 0x000000ffff217224 */ /* 0x000fe200078e00ff */
[----:B------:R-:W-:Y:S01]  /*1ee0*/  LOP3.LUT R0, R0, 0x80000000, RZ, 0xfc, !PT ;  /* 0x8000000000007812 */ /* 0x000fe200078efcff */
[----:B------:R-:W-:Y:S01]  /*1ef0*/  IMAD.MOV.U32 R34, RZ, RZ, RZ ;  /* 0x000000ffff227224 */ /* 0x000fe200078e00ff */
[----:B------:R-:W-:-:S06]  /*1f00*/  UMOV UR4, URZ ;  /* 0x000000ff00047c82 */ /* 0x000fcc0008000000 */
.L_x_13:
[----:B0-----:R-:W-:Y:S01]  /*1f10*/  MOV R26, UR6 ;  /* 0x00000006001a7c02 */ /* 0x001fe20008000f00 */
        /* <DEDUP_REMOVED lines=25> */
[----:B------:R-:W-:Y:S02]  /*20b0*/  LOP3.LUT P6, RZ, R0, 0x1f, RZ, 0xc0, !PT ;  /* 0x0000001f00ff7812 */ /* 0x000fe400078cc0ff */
[----:B------:R-:W-:-:S04]  /*20c0*/  IADD3 R5, PT, PT, R5, -0x80, RZ ;  /* 0xffffff8005057810 */ /* 0x000fc80007ffe0ff */
        /* <DEDUP_REMOVED lines=10> */
[----:B------:R-:W-:Y:S02]  /*2170*/  @P4 IMAD.MOV.U32 R22, RZ, RZ, R13 ;  /* 0x000000ffff164224 */ /* 0x000fe400078e000d */
[----:B------:R-:W-:Y:S01]  /*2180*/  @P4 IMAD.MOV.U32 R5, RZ, RZ, R28 ;  /* 0x000000ffff054224 */ /* 0x000fe200078e001c */
[----:B------:R-:W-:Y:S01]  /*2190*/  ISETP.EQ.AND P4, PT, R26, 0x4, PT ;  /* 0x000000041a00780c */ /* 0x000fe20003f82270 */
[--C-:B------:R-:W-:Y:S01]  /*21a0*/  @P2 IMAD.MOV.U32 R5, RZ, RZ, R29.reuse ;  /* 0x000000ffff052224 */ /* 0x100fe200078e001d */
[----:B------:R-:W-:Y:S01]  /*21b0*/  @P2 MOV R22, R28 ;  /* 0x0000001c00162202 */ /* 0x000fe20000000f00 */
[----:B------:R-:W-:Y:S02]  /*21c0*/  @P1 IMAD.MOV.U32 R22, RZ, RZ, R29 ;  /* 0x000000ffff161224 */ /* 0x000fe400078e001d */
[--C-:B------:R-:W-:Y:S01]  /*21d0*/  @P1 IMAD.MOV.U32 R5, RZ, RZ, R30.reuse ;  /* 0x000000ffff051224 */ /* 0x100fe200078e001e */
[----:B------:R-:W-:Y:S01]  /*21e0*/  @P0 MOV R5, R31 ;  /* 0x0000001f00050202 */ /* 0x000fe20000000f00 */
[----:B------:R-:W-:-:S02]  /*21f0*/  @P0 IMAD.MOV.U32 R22, RZ, RZ, R30 ;  /* 0x000000ffff160224 */ /* 0x000fc400078e001e */
[----:B------:R-:W-:Y:S02]  /*2200*/  @P3 IMAD.MOV.U32 R22, RZ, RZ, R31 ;  /* 0x000000ffff163224 */ /* 0x000fe400078e001f */
[--C-:B------:R-:W-:Y:S02]  /*2210*/  @P3 IMAD.MOV.U32 R5, RZ, RZ, R32.reuse ;  /* 0x000000ffff053224 */ /* 0x100fe400078e0020 */
[----:B------:R-:W-:Y:S01]  /*2220*/  @P5 IMAD.MOV.U32 R22, RZ, RZ, R32 ;  /* 0x000000ffff165224 */ /* 0x000fe200078e0020 */
[----:B------:R-:W-:Y:S01]  /*2230*/  @P4 MOV R22, R25 ;  /* 0x0000001900164202 */ /* 0x000fe20000000f00 */
[----:B------:R-:W-:Y:S01]  /*2240*/  @P5 IMAD.MOV.U32 R5, RZ, RZ, R25 ;  /* 0x000000ffff055224 */ /* 0x000fe200078e0019 */
[----:B------:R-:W-:Y:S06]  /*2250*/  @!P6 BRA `(.L_x_14) ;  /* 0x00000000002ce947 */ /* 0x000fec0003800000 */
[----:B------:R-:W-:Y:S01]  /*2260*/  @P2 IMAD.MOV.U32 R23, RZ, RZ, R13 ;  /* 0x000000ffff172224 */ /* 0x000fe200078e000d */
[----:B------:R-:W-:Y:S01]  /*2270*/  LOP3.LUT R0, R0, 0x1f, RZ, 0xc0, !PT ;  /* 0x0000001f00007812 */ /* 0x000fe200078ec0ff */
[----:B------:R-:W-:Y:S02]  /*2280*/  @P1 IMAD.MOV.U32 R23, RZ, RZ, R28 ;  /* 0x000000ffff171224 */ /* 0x000fe400078e001c */
[----:B------:R-:W-:Y:S01]  /*2290*/  @P0 IMAD.MOV.U32 R23, RZ, RZ, R29 ;  /* 0x000000ffff170224 */ /* 0x000fe200078e001d */
[----:B------:R-:W-:Y:S01]  /*22a0*/  ISETP.EQ.AND P0, PT, R26, 0x8, PT ;  /* 0x000000081a00780c */ /* 0x000fe20003f02270 */
[----:B------:R-:W-:Y:S01]  /*22b0*/  @P3 IMAD.MOV.U32 R23, RZ, RZ, R30 ;  /* 0x000000ffff173224 */ /* 0x000fe200078e001e */
[----:B------:R-:W-:Y:S01]  /*22c0*/  @P5 MOV R23, R31 ;  /* 0x0000001f00175202 */ /* 0x000fe20000000f00 */
[----:B------:R-:W-:Y:S01]  /*22d0*/  @P4 IMAD.MOV.U32 R23, RZ, RZ, R32 ;  /* 0x000000ffff174224 */ /* 0x000fe200078e0020 */
[----:B------:R-:W-:-:S09]  /*22e0*/  SHF.L.W.U32.HI R5, R22, R0, R5 ;  /* 0x0000000016057219 */ /* 0x000fd20000010e05 */
[----:B------:R-:W-:-:S05]  /*22f0*/  @P0 IMAD.MOV.U32 R23, RZ, RZ, R25 ;  /* 0x000000ffff170224 */ /* 0x000fca00078e0019 */
[----:B------:R-:W-:-:S07]  /*2300*/  SHF.L.W.U32.HI R22, R23, R0, R22 ;  /* 0x0000000017167219 */ /* 0x000fce0000010e16 */
.L_x_14:
[C---:B------:R-:W-:Y:S01]  /*2310*/  SHF.L.W.U32.HI R25, R22.reuse, 0x2, R5 ;  /* 0x0000000216197819 */ /* 0x040fe20000010e05 */
[----:B------:R-:W-:Y:S01]  /*2320*/  IMAD.SHL.U32 R22, R22, 0x4, RZ ;  /* 0x0000000416167824 */ /* 0x000fe200078e00ff */
[----:B------:R-:W-:Y:S01]  /*2330*/  UMOV UR4, 0x54442d19 ;  /* 0x54442d1900047882 */ /* 0x000fe20000000000 */
[----:B------:R-:W-:Y:S01]  /*2340*/  UMOV UR5, 0x3bf921fb ;  /* 0x3bf921fb00057882 */ /* 0x000fe20000000000 */
[----:B------:R-:W-:Y:S02]  /*2350*/  SHF.R.S32.HI R0, RZ, 0x1f, R25 ;  /* 0x0000001fff007819 */ /* 0x000fe40000011419 */
[----:B------:R-:W-:Y:S02]  /*2360*/  SHF.R.U32.HI R5, RZ, 0x1e, R5 ;  /* 0x0000001eff057819 */ /* 0x000fe40000011605 */
[C---:B------:R-:W-:Y:S02]  /*2370*/  LOP3.LUT R26, R0.reuse, R22, RZ, 0x3c, !PT ;  /* 0x00000016001a7212 */ /* 0x040fe400078e3cff */
[----:B------:R-:W-:-:S02]  /*2380*/  LOP3.LUT R27, R0, R25, RZ, 0x3c, !PT ;  /* 0x00000019001b7212 */ /* 0x000fc400078e3cff */
[----:B------:R-:W-:Y:S02]  /*2390*/  ISETP.GE.AND P0, PT, R10, RZ, PT ;  /* 0x000000ff0a00720c */ /* 0x000fe40003f06270 */
[----:B------:R-:W0:Y:S01]  /*23a0*/  I2F.F64.S64 R22, R26 ;  /* 0x0000001a00167312 */ /* 0x000e220000301c00 */
[C---:B------:R-:W-:Y:S02]  /*23b0*/  LOP3.LUT R0, R25.reuse, R10, RZ, 0x3c, !PT ;  /* 0x0000000a19007212 */ /* 0x040fe400078e3cff */
[----:B------:R-:W-:Y:S02]  /*23c0*/  LEA.HI R25, R25, R5, RZ, 0x1 ;  /* 0x0000000519197211 */ /* 0x000fe400078f08ff */
[----:B------:R-:W-:-:S03]  /*23d0*/  ISETP.GE.AND P1, PT, R0, RZ, PT ;  /* 0x000000ff0000720c */ /* 0x000fc60003f26270 */
[----:B------:R-:W-:-:S05]  /*23e0*/  IMAD.MOV R0, RZ, RZ, -R25 ;  /* 0x000000ffff007224 */ /* 0x000fca00078e0a19 */
[----:B------:R-:W-:Y:S01]  /*23f0*/  @!P0 MOV R25, R0 ;  /* 0x0000000000198202 */ /* 0x000fe20000000f00 */
[----:B0-----:R-:W-:-:S10]  /*2400*/  DMUL R22, R22, UR4 ;  /* 0x0000000416167c28 */ /* 0x001fd40008000000 */
[----:B------:R-:W0:Y:S02]  /*2410*/  F2F.F32.F64 R22, R22 ;  /* 0x0000001600167310 */ /* 0x000e240000301000 */
[----:B0-----:R-:W-:-:S07]  /*2420*/  FSEL R0, -R22, R22, !P1 ;  /* 0x0000001616007208 */ /* 0x001fce0004800100 */
.L_x_12:
[----:B------:R-:W-:Y:S01]  /*2430*/  FMUL R5, R0, R0 ;  /* 0x0000000000057220 */ /* 0x000fe20000400000 */
[----:B------:R-:W-:-:S03]  /*2440*/  LOP3.LUT R23, R25, 0x1, RZ, 0xc0, !PT ;  /* 0x0000000119177812 */ /* 0x000fc600078ec0ff */
[----:B------:R-:W-:Y:S01]  /*2450*/  FFMA R22, R5, R14, -0.0013887860113754868507 ;  /* 0xbab607ed05167423 */ /* 0x000fe2000000000e */
[----:B------:R-:W-:Y:S01]  /*2460*/  ISETP.NE.U32.AND P0, PT, R23, 0x1, PT ;  /* 0x000000011700780c */ /* 0x000fe20003f05070 */
[----:B------:R-:W-:-:S03]  /*2470*/  VIADD R23, R25, 0x1 ;  /* 0x0000000119177836 */ /* 0x000fc60000000000 */
[----:B------:R-:W-:Y:S02]  /*2480*/  FSEL R22, R22, -0.00019574658654164522886, P0 ;  /* 0xb94d415316167808 */ /* 0x000fe40000000000 */
[----:B------:R-:W-:Y:S02]  /*2490*/  FSEL R26, R15, 0.041666727513074874878, !P0 ;  /* 0x3d2aaabb0f1a7808 */ /* 0x000fe40004000000 */
[----:B------:R-:W-:Y:S02]  /*24a0*/  LOP3.LUT P1, RZ, R23, 0x2, RZ, 0xc0, !PT ;  /* 0x0000000217ff7812 */ /* 0x000fe4000782c0ff */
[----:B------:R-:W-:Y:S01]  /*24b0*/  FSEL R0, R0, 1, !P0 ;  /* 0x3f80000000007808 */ /* 0x000fe20004000000 */
[C---:B------:R-:W-:Y:S01]  /*24c0*/  FFMA R22, R5.reuse, R22, R26 ;  /* 0x0000001605167223 */ /* 0x040fe2000000001a */
[----:B------:R-:W-:Y:S01]  /*24d0*/  FSEL R25, -R16, -0.4999999701976776123, !P0 ;  /* 0xbeffffff10197808 */ /* 0x000fe20004000100 */
[----:B------:R-:W-:Y:S02]  /*24e0*/  IMAD.MOV.U32 R26, RZ, RZ, R19 ;  /* 0x000000ffff1a7224 */ /* 0x000fe400078e0013 */
[----:B------:R-:W-:-:S02]  /*24f0*/  FFMA R23, R5, R0, RZ ;  /* 0x0000000005177223 */ /* 0x000fc400000000ff */
[----:B------:R-:W-:Y:S01]  /*2500*/  FFMA R22, R5, R22, R25 ;  /* 0x0000001605167223 */ /* 0x000fe20000000019 */
[----:B------:R-:W-:-:S03]  /*2510*/  IMAD.MOV.U32 R25, RZ, RZ, R21 ;  /* 0x000000ffff197224 */ /* 0x000fc600078e0015 */
[----:B------:R-:W-:-:S04]  /*2520*/  FFMA R0, R23, R22, R0 ;  /* 0x0000001617007223 */ /* 0x000fc80000000000 */
[----:B------:R-:W-:-:S04]  /*2530*/  @P1 FADD R0, RZ, -R0 ;  /* 0x80000000ff001221 */ /* 0x000fc80000000000 */
[----:B------:R-:W-:Y:S01]  /*2540*/  FMUL R5, R7, R0 ;  /* 0x0000000007057220 */ /* 0x000fe20000400000 */
[----:B------:R-:W-:Y:S06]  /*2550*/  BRA.U !UP1, `(.L_x_15) ;  /* 0x0000000509747547 */ /* 0x000fec000b800000 */
[----:B------:R-:W-:-:S13]  /*2560*/  FSETP.NEU.AND P0, PT, |R10|, +INF , PT ;  /* 0x7f8000000a00780b */ /* 0x000fda0003f0d200 */
[----:B------:R-:W-:Y:S01]  /*2570*/  @!P0 FMUL R26, RZ, R10 ;  /* 0x0000000aff1a8220 */ /* 0x000fe20000400000 */
[----:B------:R-:W-:Y:S01]  /*2580*/  @!P0 IMAD.MOV.U32 R25, RZ, RZ, RZ ;  /* 0x000000ffff198224 */ /* 0x000fe200078e00ff */
[----:B------:R-:W-:Y:S06]  /*2590*/  @!P0 BRA `(.L_x_15) ;  /* 0x0000000400648947 */ /* 0x000fec0003800000 */
[----:B------:R-:W-:Y:S01]  /*25a0*/  SHF.L.U32 R0, R10, 0x8, RZ ;  /* 0x000000080a007819 */ /* 0x000fe200000006ff */
[----:B------:R-:W-:Y:S01]  /*25b0*/  IMAD.MOV.U32 R25, RZ, RZ, RZ ;  /* 0x000000ffff197224 */ /* 0x000fe200078e00ff */
[----:B------:R-:W0:Y:S01]  /*25c0*/  LDCU.64 UR6, c[0x4][URZ] ;  /* 0x01000000ff0677ac */ /* 0x000e220008000a00 */
[----:B------:R-:W-:Y:S01]  /*25d0*/  IMAD.MOV.U32 R7, RZ, RZ, RZ ;  /* 0x000000ffff077224 */ /* 0x000fe200078e00ff */
[----:B------:R-:W-:Y:S01]  /*25e0*/  LOP3.LUT R33, R0, 0x80000000, RZ, 0xfc, !PT ;  /* 0x8000000000217812 */ /* 0x000fe200078efcff */
[----:B------:R-:W-:Y:S01]  /*25f0*/  IMAD.MOV.U32 R34, RZ, RZ, RZ ;  /* 0x000000ffff227224 */ /* 0x000fe200078e00ff */
[----:B------:R-:W-:-:S06]  /*2600*/  UMOV UR4, URZ ;  /* 0x000000ff00047c82 */ /* 0x000fcc0008000000 */
.L_x_16:
[----:B0-----:R-:W-:Y:S01]  /*2610*/  IMAD.U32 R26, RZ, RZ, UR6 ;  /* 0x00000006ff1a7e24 */ /* 0x001fe2000f8e00ff */
[----:B------:R-:W-:-:S05]  /*2620*/  MOV R27, UR7 ;  /* 0x00000007001b7c02 */ /* 0x000fca0008000f00 */
        /* <DEDUP_REMOVED lines=26> */
[----:B------:R-:W-:-:S04]  /*27d0*/  SHF.R.U32.HI R0, RZ, 0x5, R0 ;  /* 0x00000005ff007819 */ /* 0x000fc80000011600 */
[----:B------:R-:W-:-:S04]  /*27e0*/  LEA R26, -R0, RZ, 0x2 ;  /* 0x000000ff001a7211 */ /* 0x000fc800078e11ff */
        /* <DEDUP_REMOVED lines=16> */
[----:B------:R-:W-:Y:S01]  /*28f0*/  @P0 IMAD.MOV.U32 R0, RZ, RZ, R31 ;  /* 0x000000ffff000224 */ /* 0x000fe200078e001f */
[----:B------:R-:W-:Y:S01]  /*2900*/  @P3 MOV R7, R31 ;  /* 0x0000001f00073202 */ /* 0x000fe20000000f00 */
[--C-:B------:R-:W-:Y:S02]  /*2910*/  @P3 IMAD.MOV.U32 R0, RZ, RZ, R32.reuse ;  /* 0x000000ffff003224 */ /* 0x100fe400078e0020 */
[----:B------:R-:W-:Y:S02]  /*2920*/  @P5 IMAD.MOV.U32 R7, RZ, RZ, R32 ;  /* 0x000000ffff075224 */ /* 0x000fe400078e0020 */
[--C-:B------:R-:W-:Y:S02]  /*2930*/  @P5 IMAD.MOV.U32 R0, RZ, RZ, R25.reuse ;  /* 0x000000ffff005224 */ /* 0x100fe400078e0019 */
[----:B------:R-:W-:Y:S01]  /*2940*/  @P4 IMAD.MOV.U32 R7, RZ, RZ, R25 ;  /* 0x000000ffff074224 */ /* 0x000fe200078e0019 */
[----:B------:R-:W-:Y:S06]  /*2950*/  @!P6 BRA `(.L_x_17) ;  /* 0x00000000002ce947 */ /* 0x000fec0003800000 */
[----:B------:R-:W-:Y:S01]  /*2960*/  @P2 MOV R22, R13 ;  /* 0x0000000d00162202 */ /* 0x000fe20000000f00 */
[----:B------:R-:W-:Y:S01]  /*2970*/  @P1 IMAD.MOV.U32 R22, RZ, RZ, R28 ;  /* 0x000000ffff161224 */ /* 0x000fe200078e001c */
[----:B------:R-:W-:Y:S01]  /*2980*/  LOP3.LUT R23, R23, 0x1f, RZ, 0xc0, !PT ;  /* 0x0000001f17177812 */ /* 0x000fe200078ec0ff */
[----:B------:R-:W-:Y:S01]  /*2990*/  @P0 IMAD.MOV.U32 R22, RZ, RZ, R29 ;  /* 0x000000ffff160224 */ /* 0x000fe200078e001d */
[----:B------:R-:W-:Y:S01]  /*29a0*/  ISETP.EQ.AND P0, PT, R26, 0x8, PT ;  /* 0x000000081a00780c */ /* 0x000fe20003f02270 */
[----:B------:R-:W-:Y:S01]  /*29b0*/  @P3 IMAD.MOV.U32 R22, RZ, RZ, R30 ;  /* 0x000000ffff163224 */ /* 0x000fe200078e001e */
[----:B------:R-:W-:Y:S01]  /*29c0*/  SHF.L.W.U32.HI R0, R7, R23, R0 ;  /* 0x0000001707007219 */ /* 0x000fe20000010e00 */
[----:B------:R-:W-:Y:S01]  /*29d0*/  @P5 IMAD.MOV.U32 R22, RZ, RZ, R31 ;  /* 0x000000ffff165224 */ /* 0x000fe200078e001f */
[----:B------:R-:W-:-:S09]  /*29e0*/  @P4 MOV R22, R32 ;  /* 0x0000002000164202 */ /* 0x000fd20000000f00 */
[----:B------:R-:W-:-:S05]  /*29f0*/  @P0 IMAD.MOV.U32 R22, RZ, RZ, R25 ;  /* 0x000000ffff160224 */ /* 0x000fca00078e0019 */
[----:B------:R-:W-:-:S07]  /*2a00*/  SHF.L.W.U32.HI R7, R22, R23, R7 ;  /* 0x0000001716077219 */ /* 0x000fce0000010e07 */
.L_x_17:
        /* <DEDUP_REMOVED lines=18> */
.L_x_15:
        /* <DEDUP_REMOVED lines=11> */
[----:B------:R-:W-:Y:S01]  /*2be0*/  FFMA R22, R7, R22, R25 ;  /* 0x0000001607167223 */ /* 0x000fe20000000019 */
[----:B------:R-:W-:Y:S01]  /*2bf0*/  MOV R7, R21 ;  /* 0x0000001500077202 */ /* 0x000fe20000000f00 */
[----:B------:R-:W-:-:S02]  /*2c00*/  IMAD.MOV.U32 R25, RZ, RZ, R19 ;  /* 0x000000ffff197224 */ /* 0x000fc400078e0013 */
[----:B------:R-:W-:-:S04]  /*2c10*/  FFMA R0, R23, R22, R0 ;  /* 0x0000001617007223 */ /* 0x000fc80000000000 */
[----:B------:R-:W-:-:S04]  /*2c20*/  @P1 FADD R0, RZ, -R0 ;  /* 0x80000000ff001221 */ /* 0x000fc80000000000 */
[----:B------:R-:W-:Y:S01]  /*2c30*/  FFMA R5, -R6, R0, R5 ;  /* 0x0000000006057223 */ /* 0x000fe20000000105 */
        /* <DEDUP_REMOVED lines=12> */
.L_x_19:
        /* <DEDUP_REMOVED lines=16> */
[-C--:B------:R-:W-:Y:S01]  /*2e00*/  @P0 MOV R13, R0.reuse ;  /* 0x00000000000d0202 */ /* 0x080fe20000000f00 */
[----:B------:R-:W-:Y:S02]  /*2e10*/  IMAD.X R25, R23, 0x1, R7, P6 ;  /* 0x0000000117197824 */ /* 0x000fe400030e0607 */
        /* <DEDUP_REMOVED lines=18> */
[----:B------:R-:W-:Y:S01]  /*2f40*/  @P3 IMAD.MOV.U32 R0, RZ, RZ, R13 ;  /* 0x000000ffff003224 */ /* 0x000fe200078e000d */
[C---:B------:R-:W-:Y:S01]  /*2f50*/  ISETP.EQ.AND P3, PT, R26.reuse, -0x4, PT ;  /* 0xfffffffc1a00780c */ /* 0x040fe20003f62270 */
[--C-:B------:R-:W-:Y:S01]  /*2f60*/  @P4 IMAD.MOV.U32 R0, RZ, RZ, R28.reuse ;  /* 0x000000ffff004224 */ /* 0x100fe200078e001c */
[----:B------:R-:W-:Y:S01]  /*2f70*/  @P4 MOV R7, R13 ;  /* 0x0000000d00074202 */ /* 0x000fe20000000f00 */
[----:B------:R-:W-:Y:S01]  /*2f80*/  @P2 IMAD.MOV.U32 R7, RZ, RZ, R28 ;  /* 0x000000ffff072224 */ /* 0x000fe200078e001c */
[----:B------:R-:W-:Y:S01]  /*2f90*/  ISETP.EQ.AND P4, PT, R26, 0x4, PT ;  /* 0x000000041a00780c */ /* 0x000fe20003f82270 */
[--C-:B------:R-:W-:Y:S01]  /*2fa0*/  @P2 IMAD.MOV.U32 R0, RZ, RZ, R29.reuse ;  /* 0x000000ffff002224 */ /* 0x100fe200078e001d */
[----:B------:R-:W-:Y:S01]  /*2fb0*/  @P1 MOV R0, R30 ;  /* 0x0000001e00001202 */ /* 0x000fe20000000f00 */
[----:B------:R-:W-:Y:S02]  /*2fc0*/  @P1 IMAD.MOV.U32 R7, RZ, RZ, R29 ;  /* 0x000000ffff071224 */ /* 0x000fe400078e001d */
[----:B------:R-:W-:-:S02]  /*2fd0*/  @P0 IMAD.MOV.U32 R7, RZ, RZ, R30 ;  /* 0x000000ffff070224 */ /* 0x000fc400078e001e */
[--C-:B------:R-:W-:Y:S02]  /*2fe0*/  @P0 IMAD.MOV.U32 R0, RZ, RZ, R31.reuse ;  /* 0x000000ffff000224 */ /* 0x100fe400078e001f */
[----:B------:R-:W-:Y:S01]  /*2ff0*/  @P3 IMAD.MOV.U32 R7, RZ, RZ, R31 ;  /* 0x000000ffff073224 */ /* 0x000fe200078e001f */
[----:B------:R-:W-:Y:S01]  /*3000*/  @P5 MOV R7, R32 ;  /* 0x0000002000075202 */ /* 0x000fe20000000f00 */
[----:B------:R-:W-:Y:S02]  /*3010*/  @P3 IMAD.MOV.U32 R0, RZ, RZ, R32 ;  /* 0x000000ffff003224 */ /* 0x000fe400078e0020 */
[--C-:B------:R-:W-:Y:S02]  /*3020*/  @P5 IMAD.MOV.U32 R0, RZ, RZ, R25.reuse ;  /* 0x000000ffff005224 */ /* 0x100fe400078e0019 */
[----:B------:R-:W-:Y:S01]  /*3030*/  @P4 IMAD.MOV.U32 R7, RZ, RZ, R25 ;  /* 0x000000ffff074224 */ /* 0x000fe200078e0019 */
[----:B------:R-:W-:Y:S06]  /*3040*/  @!P6 BRA `(.L_x_20) ;  /* 0x00000000002ce947 */ /* 0x000fec0003800000 */
[----:B------:R-:W-:Y:S01]  /*3050*/  @P2 IMAD.MOV.U32 R22, RZ, RZ, R13 ;  /* 0x000000ffff162224 */ /* 0x000fe200078e000d */
[----:B------:R-:W-:Y:S01]  /*3060*/  LOP3.LUT R23, R23, 0x1f, RZ, 0xc0, !PT ;  /* 0x0000001f17177812 */ /* 0x000fe200078ec0ff */
[----:B------:R-:W-:Y:S01]  /*3070*/  @P1 IMAD.MOV.U32 R22, RZ, RZ, R28 ;  /* 0x000000ffff161224 */ /* 0x000fe200078e001c */
[----:B------:R-:W-:Y:S01]  /*3080*/  @P0 MOV R22, R29 ;  /* 0x0000001d00160202 */ /* 0x000fe20000000f00 */
[----:B------:R-:W-:Y:S01]  /*3090*/  @P3 IMAD.MOV.U32 R22, RZ, RZ, R30 ;  /* 0x000000ffff163224 */ /* 0x000fe200078e001e */
[----:B------:R-:W-:Y:S01]  /*30a0*/  ISETP.EQ.AND P0, PT, R26, 0x8, PT ;  /* 0x000000081a00780c */ /* 0x000fe20003f02270 */
[----:B------:R-:W-:Y:S01]  /*30b0*/  @P5 IMAD.MOV.U32 R22, RZ, RZ, R31 ;  /* 0x000000ffff165224 */ /* 0x000fe200078e001f */
[----:B------:R-:W-:Y:S01]  /*30c0*/  SHF.L.W.U32.HI R0, R7, R23, R0 ;  /* 0x0000001707007219 */ /* 0x000fe20000010e00 */
[----:B------:R-:W-:-:S10]  /*30d0*/  @P4 IMAD.MOV.U32 R22, RZ, RZ, R32 ;  /* 0x000000ffff164224 */ /* 0x000fd400078e0020 */
[----:B------:R-:W-:-:S05]  /*30e0*/  @P0 IMAD.MOV.U32 R22, RZ, RZ, R25 ;  /* 0x000000ffff160224 */ /* 0x000fca00078e0019 */
[----:B------:R-:W-:-:S07]  /*30f0*/  SHF.L.W.U32.HI R7, R22, R23, R7 ;  /* 0x0000001716077219 */ /* 0x000fce0000010e07 */
.L_x_20:
[C---:B------:R-:W-:Y:S01]  /*3100*/  SHF.L.W.U32.HI R25, R7.reuse, 0x2, R0 ;  /* 0x0000000207197819 */ /* 0x040fe20000010e00 */
[----:B------:R-:W-:Y:S01]  /*3110*/  UMOV UR4, 0x54442d19 ;  /* 0x54442d1900047882 */ /* 0x000fe20000000000 */
[----:B------:R-:W-:Y:S01]  /*3120*/  SHF.L.U32 R7, R7, 0x2, RZ ;  /* 0x0000000207077819 */ /* 0x000fe200000006ff */
        /* <DEDUP_REMOVED lines=15> */
.L_x_18:
        /* <DEDUP_REMOVED lines=28> */
.L_x_22:
        /* <DEDUP_REMOVED lines=64> */
.L_x_23:
[C-C-:B------:R-:W-:Y:S01]  /*37e0*/  SHF.L.W.U32.HI R25, R7.reuse, 0x2, R0.reuse ;  /* 0x0000000207197819 */ /* 0x140fe20000010e00 */
        /* <DEDUP_REMOVED lines=17> */
.L_x_21:
[C---:B------:R-:W-:Y:S01]  /*3900*/  LOP3.LUT R22, R0.reuse, 0x1, RZ, 0xc0, !PT ;  /* 0x0000000100167812 */ /* 0x040fe200078ec0ff */
[----:B------:R-:W-:Y:S01]  /*3910*/  FMUL R27, R9, 0.63661974668502807617 ;  /* 0x3f22f983091b7820 */ /* 0x000fe20000400000 */
[----:B------:R-:W-:Y:S01]  /*3920*/  FMUL R23, R7, R7 ;  /* 0x0000000707177220 */ /* 0x000fe20000400000 */
[----:B------:R-:W-:Y:S01]  /*3930*/  VIADD R0, R0, 0x1 ;  /* 0x0000000100007836 */ /* 0x000fe20000000000 */
[----:B------:R-:W-:Y:S01]  /*3940*/  ISETP.NE.U32.AND P0, PT, R22, 0x1, PT ;  /* 0x000000011600780c */ /* 0x000fe20003f05070 */
[----:B------:R-:W0:Y:S01]  /*3950*/  F2I.NTZ R33, R27 ;  /* 0x0000001b00217305 */ /* 0x000e220000203100 */
[----:B------:R-:W-:Y:S02]  /*3960*/  FFMA R22, R23, R14, -0.0013887860113754868507 ;  /* 0xbab607ed17167423 */ /* 0x000fe4000000000e */
[----:B------:R-:W-:Y:S02]  /*3970*/  FSEL R34, R15, 0.041666727513074874878, !P0 ;  /* 0x3d2aaabb0f227808 */ /* 0x000fe40004000000 */
[----:B------:R-:W-:-:S02]  /*3980*/  LOP3.LUT P1, RZ, R0, 0x2, RZ, 0xc0, !PT ;  /* 0x0000000200ff7812 */ /* 0x000fc4000782c0ff */
[----:B------:R-:W-:Y:S02]  /*3990*/  FSEL R22, R22, -0.00019574658654164522886, P0 ;  /* 0xb94d415316167808 */ /* 0x000fe40000000000 */
[----:B------:R-:W-:Y:S02]  /*39a0*/  FSEL R25, -R16, -0.4999999701976776123, !P0 ;  /* 0xbeffffff10197808 */ /* 0x000fe40004000100 */
[----:B------:R-:W-:Y:S01]  /*39b0*/  FSEL R0, R7, 1, !P0 ;  /* 0x3f80000007007808 */ /* 0x000fe20004000000 */
[----:B------:R-:W-:Y:S01]  /*39c0*/  FFMA R22, R23, R22, R34 ;  /* 0x0000001617167223 */ /* 0x000fe20000000022 */
[----:B------:R-:W-:Y:S02]  /*39d0*/  FSETP.GE.AND P0, PT, |R9|, 105615, PT ;  /* 0x47ce47800900780b */ /* 0x000fe40003f06200 */
[----:B0-----:R-:W-:Y:S01]  /*39e0*/  I2FP.F32.S32 R34, R33 ;  /* 0x0000002100227245 */ /* 0x001fe20000201400 */
[C---:B------:R-:W-:Y:S01]  /*39f0*/  FFMA R22, R23.reuse, R22, R25 ;  /* 0x0000001617167223 */ /* 0x040fe20000000019 */
[----:B------:R-:W-:-:S03]  /*3a00*/  FFMA R23, R23, R0, RZ ;  /* 0x0000000017177223 */ /* 0x000fc600000000ff */
[----:B------:R-:W-:Y:S01]  /*3a10*/  FFMA R7, R34, -1.5707962512969970703, R9 ;  /* 0xbfc90fda22077823 */ /* 0x000fe20000000009 */
[----:B------:R-:W-:-:S03]  /*3a20*/  FFMA R23, R23, R22, R0 ;  /* 0x0000001617177223 */ /* 0x000fc60000000000 */
[C---:B------:R-:W-:Y:S01]  /*3a30*/  FFMA R7, R34.reuse, -7.5497894158615963534e-08, R7 ;  /* 0xb3a2216822077823 */ /* 0x040fe20000000007 */
[----:B------:R-:W-:Y:S01]  /*3a40*/  @P1 FADD R23, RZ, -R23 ;  /* 0x80000017ff171221 */ /* 0x000fe20000000000 */
[----:B------:R-:W-:Y:S02]  /*3a50*/  VOTEU.ANY UP2, P0 ;  /* 0x0000000000ff7886 */ /* 0x000fe40000040100 */
[----:B------:R-:W-:Y:S01]  /*3a60*/  FFMA R22, R34, -5.3903029534742383927e-15, R7 ;  /* 0xa7c234c522167823 */ /* 0x000fe20000000007 */
[----:B------:R-:W-:Y:S01]  /*3a70*/  FMUL R6, R6, R23 ;  /* 0x0000001706067220 */ /* 0x000fe20000400000 */
[----:B------:R-:W-:Y:S02]  /*3a80*/  IMAD.MOV.U32 R23, RZ, RZ, R33 ;  /* 0x000000ffff177224 */ /* 0x000fe400078e0021 */
[----:B------:R-:W-:Y:S02]  /*3a90*/  IMAD.MOV.U32 R0, RZ, RZ, R22 ;  /* 0x000000ffff007224 */ /* 0x000fe400078e0016 */
[----:B------:R-:W-:Y:S01]  /*3aa0*/  FFMA R7, R5, R26, R6 ;  /* 0x0000001a05077223 */ /* 0x000fe20000000006 */
        /* <DEDUP_REMOVED lines=12> */
.L_x_25:
        /* <DEDUP_REMOVED lines=64> */
.L_x_26:
        /* <DEDUP_REMOVED lines=9> */
[C---:B------:R-:W-:Y:S02]  /*4000*/  LOP3.LUT R0, R33.reuse, R9, RZ, 0x3c, !PT ;  /* 0x0000000921007212 */ /* 0x040fe400078e3cff */
[----:B------:R-:W0:Y:S01]  /*4010*/  I2F.F64.S64 R26, R26 ;  /* 0x0000001a001a7312 */ /* 0x000e220000301c00 */
[----:B------:R-:W-:Y:S02]  /*4020*/  LEA.HI R33, R33, R6, RZ, 0x1 ;  /* 0x0000000621217211 */ /* 0x000fe400078f08ff */
[----:B------:R-:W-:-:S03]  /*4030*/  ISETP.GE.AND P1, PT, R0, RZ, PT ;  /* 0x000000ff0000720c */ /* 0x000fc60003f26270 */
[----:B------:R-:W-:-:S04]  /*4040*/  IMAD.MOV R0, RZ, RZ, -R33 ;  /* 0x000000ffff007224 */ /* 0x000fc800078e0a21 */
[----:B------:R-:W-:Y:S01]  /*4050*/  @!P0 IMAD.MOV.U32 R33, RZ, RZ, R0 ;  /* 0x000000ffff218224 */ /* 0x000fe200078e0000 */
[----:B0-----:R-:W-:-:S10]  /*4060*/  DMUL R34, R26, UR4 ;  /* 0x000000041a227c28 */ /* 0x001fd40008000000 */
[----:B------:R-:W0:Y:S02]  /*4070*/  F2F.F32.F64 R34, R34 ;  /* 0x0000002200227310 */ /* 0x000e240000301000 */
[----:B0-----:R-:W-:-:S07]  /*4080*/  FSEL R0, -R34, R34, !P1 ;  /* 0x0000002222007208 */ /* 0x001fce0004800100 */
.L_x_24:
[----:B------:R-:W-:Y:S01]  /*4090*/  FMUL R25, R0, R0 ;  /* 0x0000000000197220 */ /* 0x000fe20000400000 */
[C---:B------:R-:W-:Y:S02]  /*40a0*/  LOP3.LUT R26, R33.reuse, 0x1, RZ, 0xc0, !PT ;  /* 0x00000001211a7812 */ /* 0x040fe400078ec0ff */
[----:B------:R-:W-:Y:S01]  /*40b0*/  IADD3 R27, PT, PT, R33, 0x1, RZ ;  /* 0x00000001211b7810 */ /* 0x000fe20007ffe0ff */
[----:B------:R-:W-:Y:S01]  /*40c0*/  FFMA R6, R25, R14, -0.0013887860113754868507 ;  /* 0xbab607ed19067423 */ /* 0x000fe2000000000e */
[----:B------:R-:W-:Y:S02]  /*40d0*/  ISETP.NE.U32.AND P0, PT, R26, 0x1, PT ;  /* 0x000000011a00780c */ /* 0x000fe40003f05070 */
[----:B------:R-:W-:Y:S02]  /*40e0*/  LOP3.LUT P1, RZ, R27, 0x2, RZ, 0xc0, !PT ;  /* 0x000000021bff7812 */ /* 0x000fe4000782c0ff */
[----:B------:R-:W-:Y:S02]  /*40f0*/  FSEL R6, R6, -0.00019574658654164522886, P0 ;  /* 0xb94d415306067808 */ /* 0x000fe40000000000 */
[----:B------:R-:W-:-:S02]  /*4100*/  FSEL R26, R15, 0.041666727513074874878, !P0 ;  /* 0x3d2aaabb0f1a7808 */ /* 0x000fc40004000000 */
[----:B------:R-:W-:Y:S02]  /*4110*/  FSEL R0, R0, 1, !P0 ;  /* 0x3f80000000007808 */ /* 0x000fe40004000000 */
[----:B------:R-:W-:Y:S01]  /*4120*/  FSEL R33, -R16, -0.4999999701976776123, !P0 ;  /* 0xbeffffff10217808 */ /* 0x000fe20004000100 */
[C---:B------:R-:W-:Y:S02]  /*4130*/  FFMA R6, R25.reuse, R6, R26 ;  /* 0x0000000619067223 */ /* 0x040fe4000000001a */
[C---:B------:R-:W-:Y:S02]  /*4140*/  FFMA R27, R25.reuse, R0, RZ ;  /* 0x00000000191b7223 */ /* 0x040fe400000000ff */
[----:B------:R-:W-:Y:S01]  /*4150*/  FFMA R6, R25, R6, R33 ;  /* 0x0000000619067223 */ /* 0x000fe20000000021 */
[----:B------:R-:W-:-:S03]  /*4160*/  IMAD.MOV.U32 R25, RZ, RZ, R22 ;  /* 0x000000ffff197224 */ /* 0x000fc600078e0016 */
[----:B------:R-:W-:Y:S01]  /*4170*/  FFMA R27, R27, R6, R0 ;  /* 0x000000061b1b7223 */ /* 0x000fe20000000000 */
[----:B------:R-:W-:-:S03]  /*4180*/  IMAD.MOV.U32 R0, RZ, RZ, R23 ;  /* 0x000000ffff007224 */ /* 0x000fc600078e0017 */
[----:B------:R-:W-:-:S04]  /*4190*/  @P1 FADD R27, RZ, -R27 ;  /* 0x8000001bff1b1221 */ /* 0x000fc80000000000 */
[----:B------:R-:W-:Y:S01]  /*41a0*/  FMUL R6, R24, R27 ;  /* 0x0000001b18067220 */ /* 0x000fe20000400000 */
[----:B------:R-:W-:Y:S06]  /*41b0*/  BRA.U !UP2, `(.L_x_27) ;  /* 0x000000050a707547 */ /* 0x000fec000b800000 */
[----:B------:R-:W-:-:S13]  /*41c0*/  FSETP.NEU.AND P0, PT, |R9|, +INF , PT ;  /* 0x7f8000000900780b */ /* 0x000fda0003f0d200 */
[----:B------:R-:W-:Y:S01]  /*41d0*/  @!P0 FMUL R25, RZ, R9 ;  /* 0x00000009ff198220 */ /* 0x000fe20000400000 */
[----:B------:R-:W-:Y:S01]  /*41e0*/  @!P0 IMAD.MOV.U32 R0, RZ, RZ, RZ ;  /* 0x000000ffff008224 */ /* 0x000fe200078e00ff */
[----:B------:R-:W-:Y:S06]  /*41f0*/  @!P0 BRA `(.L_x_27) ;  /* 0x0000000400608947 */ /* 0x000fec0003800000 */
[----:B------:R-:W-:Y:S01]  /*4200*/  IMAD.SHL.U32 R0, R9, 0x100, RZ ;  /* 0x0000010009007824 */ /* 0x000fe200078e00ff */
[----:B------:R-:W-:Y:S02]  /*4210*/  MOV R33, RZ ;  /* 0x000000ff00217202 */ /* 0x000fe40000000f00 */
[----:B------:R-:W-:Y:S01]  /*4220*/  CS2R R34, SRZ ;  /* 0x0000000000227805 */ /* 0x000fe2000001ff00 */
[----:B------:R-:W0:Y:S01]  /*4230*/  LDCU.64 UR6, c[0x4][URZ] ;  /* 0x01000000ff0677ac */ /* 0x000e220008000a00 */
[----:B------:R-:W-:Y:S01]  /*4240*/  LOP3.LUT R37, R0, 0x80000000, RZ, 0xfc, !PT ;  /* 0x8000000000257812 */ /* 0x000fe200078efcff */
[----:B------:R-:W-:-:S06]  /*4250*/  UMOV UR4, URZ ;  /* 0x000000ff00047c82 */ /* 0x000fcc0008000000 */
.L_x_28:
        /* <DEDUP_REMOVED lines=53> */
[----:B------:R-:W-:Y:S02]  /*45b0*/  @P2 IMAD.MOV.U32 R25, RZ, RZ, R13 ;  /* 0x000000ffff192224 */ /* 0x000fe400078e000d */
[----:B------:R-:W-:Y:S02]  /*45c0*/  @P1 IMAD.MOV.U32 R25, RZ, RZ, R28 ;  /* 0x000000ffff191224 */ /* 0x000fe400078e001c */
[----:B------:R-:W-:Y:S01]  /*45d0*/  @P0 IMAD.MOV.U32 R25, RZ, RZ, R29 ;  /* 0x000000ffff190224 */ /* 0x000fe200078e001d */
[----:B------:R-:W-:Y:S02]  /*45e0*/  ISETP.EQ.AND P0, PT, R27, 0x8, PT ;  /* 0x000000081b00780c */ /* 0x000fe40003f02270 */
[----:B------:R-:W-:Y:S01]  /*45f0*/  @P3 MOV R25, R30 ;  /* 0x0000001e00193202 */ /* 0x000fe20000000f00 */
[----:B------:R-:W-:Y:S01]  /*4600*/  @P5 IMAD.MOV.U32 R25, RZ, RZ, R31 ;  /* 0x000000ffff195224 */ /* 0x000fe200078e001f */
[----:B------:R-:W-:Y:S01]  /*4610*/  LOP3.LUT R27, R26, 0x1f, RZ, 0xc0, !PT ;  /* 0x0000001f1a1b7812 */ /* 0x000fe200078ec0ff */
[----:B------:R-:W-:-:S03]  /*4620*/  @P4 IMAD.MOV.U32 R25, RZ, RZ, R32 ;  /* 0x000000ffff194224 */ /* 0x000fc600078e0020 */
[----:B------:R-:W-:-:S05]  /*4630*/  SHF.L.W.U32.HI R0, R24, R27, R0 ;  /* 0x0000001b18007219 */ /* 0x000fca0000010e00 */
[----:B------:R-:W-:-:S05]  /*4640*/  @P0 IMAD.MOV.U32 R25, RZ, RZ, R33 ;  /* 0x000000ffff190224 */ /* 0x000fca00078e0021 */
[----:B------:R-:W-:-:S07]  /*4650*/  SHF.L.W.U32.HI R24, R25, R27, R24 ;  /* 0x0000001b19187219 */ /* 0x000fce0000010e18 */
.L_x_29:
        /* <DEDUP_REMOVED lines=12> */
[----:B------:R-:W-:Y:S02]  /*4720*/  ISETP.GE.AND P0, PT, R34, RZ, PT ;  /* 0x000000ff2200720c */ /* 0x000fe40003f06270 */
[----:B------:R-:W-:-:S05]  /*4730*/  IADD3 R33, PT, PT, -R0, RZ, RZ ;  /* 0x000000ff00217210 */ /* 0x000fca0007ffe1ff */
[----:B------:R-:W-:Y:S01]  /*4740*/  @!P1 IMAD.MOV.U32 R0, RZ, RZ, R33 ;  /* 0x000000ffff009224 */ /* 0x000fe200078e0021 */
[----:B0-----:R-:W-:-:S10]  /*4750*/  DMUL R26, R24, UR4 ;  /* 0x00000004181a7c28 */ /* 0x001fd40008000000 */
[----:B------:R-:W0:Y:S02]  /*4760*/  F2F.F32.F64 R26, R26 ;  /* 0x0000001a001a7310 */ /* 0x000e240000301000 */
[----:B0-----:R-:W-:-:S07]  /*4770*/  FSEL R25, -R26, R26, !P0 ;  /* 0x0000001a1a197208 */ /* 0x001fce0004000100 */
.L_x_27:
        /* <DEDUP_REMOVED lines=12> */
[----:B------:R-:W-:-:S03]  /*4840*/  IMAD.MOV.U32 R33, RZ, RZ, R23 ;  /* 0x000000ffff217224 */ /* 0x000fc600078e0017 */
[----:B------:R-:W-:Y:S01]  /*4850*/  FFMA R0, R25, R24, R0 ;  /* 0x0000001819007223 */ /* 0x000fe20000000000 */
[----:B------:R-:W-:-:S03]  /*4860*/  IMAD.MOV.U32 R24, RZ, RZ, R22 ;  /* 0x000000ffff187224 */ /* 0x000fc600078e0016 */
[----:B------:R-:W-:-:S04]  /*4870*/  @P1 FADD R0, RZ, -R0 ;  /* 0x80000000ff001221 */ /* 0x000fc80000000000 */
        /* <DEDUP_REMOVED lines=8> */
[----:B------:R-:W-:Y:S01]  /*4900*/  CS2R R34, SRZ ;  /* 0x0000000000227805 */ /* 0x000fe2000001ff00 */
[----:B------:R-:W0:Y:S01]  /*4910*/  LDCU.64 UR6, c[0x4][URZ] ;  /* 0x01000000ff0677ac */ /* 0x000e220008000a00 */
[----:B------:R-:W-:Y:S01]  /*4920*/  LOP3.LUT R37, R0, 0x80000000, RZ, 0xfc, !PT ;  /* 0x8000000000257812 */ /* 0x000fe200078efcff */
[----:B------:R-:W-:-:S06]  /*4930*/  UMOV UR4, URZ ;  /* 0x000000ff00047c82 */ /* 0x000fcc0008000000 */
.L_x_31:
        /* <DEDUP_REMOVED lines=53> */
[----:B------:R-:W-:Y:S02]  /*4c90*/  @P2 IMAD.MOV.U32 R25, RZ, RZ, R13 ;  /* 0x000000ffff192224 */ /* 0x000fe400078e000d */
[----:B------:R-:W-:Y:S01]  /*4ca0*/  @P1 IMAD.MOV.U32 R25, RZ, RZ, R28 ;  /* 0x000000ffff191224 */ /* 0x000fe200078e001c */
[----:B------:R-:W-:Y:S01]  /*4cb0*/  @P0 MOV R25, R29 ;  /* 0x0000001d00190202 */ /* 0x000fe20000000f00 */
[----:B------:R-:W-:Y:S01]  /*4cc0*/  @P3 IMAD.MOV.U32 R25, RZ, RZ, R30 ;  /* 0x000000ffff193224 */ /* 0x000fe200078e001e */
[----:B------:R-:W-:Y:S01]  /*4cd0*/  ISETP.EQ.AND P0, PT, R27, 0x8, PT ;  /* 0x000000081b00780c */ /* 0x000fe20003f02270 */
[----:B------:R-:W-:Y:S01]  /*4ce0*/  @P5 IMAD.MOV.U32 R25, RZ, RZ, R31 ;  /* 0x000000ffff195224 */ /* 0x000fe200078e001f */
[----:B------:R-:W-:Y:S01]  /*4cf0*/  LOP3.LUT R27, R26, 0x1f, RZ, 0xc0, !PT ;  /* 0x0000001f1a1b7812 */ /* 0x000fe200078ec0ff */
[----:B------:R-:W-:-:S03]  /*4d00*/  @P4 IMAD.MOV.U32 R25, RZ, RZ, R32 ;  /* 0x000000ffff194224 */ /* 0x000fc600078e0020 */
[----:B------:R-:W-:-:S07]  /*4d10*/  SHF.L.W.U32.HI R0, R24, R27, R0 ;  /* 0x0000001b18007219 */ /* 0x000fce0000010e00 */
[----:B------:R-:W-:-:S05]  /*4d20*/  @P0 IMAD.MOV.U32 R25, RZ, RZ, R33 ;  /* 0x000000ffff190224 */ /* 0x000fca00078e0021 */
[----:B------:R-:W-:-:S07]  /*4d30*/  SHF.L.W.U32.HI R24, R25, R27, R24 ;  /* 0x0000001b19187219 */ /* 0x000fce0000010e18 */
.L_x_32:
        /* <DEDUP_REMOVED lines=18> */
.L_x_30:
        /* <DEDUP_REMOVED lines=9> */
[C---:B------:R-:W-:Y:S01]  /*4ef0*/  FFMA R26, R25.reuse, R26, R34 ;  /* 0x0000001a191a7223 */ /* 0x040fe20000000022 */
[----:B------:R-:W-:Y:S02]  /*4f00*/  IMAD.MOV.U32 R34, RZ, RZ, R22 ;  /* 0x000000ffff227224 */ /* 0x000fe400078e0016 */
[C---:B------:R-:W-:Y:S01]  /*4f10*/  FFMA R33, R25.reuse, R0, RZ ;  /* 0x0000000019217223 */ /* 0x040fe200000000ff */
[----:B------:R-:W-:-:S04]  /*4f20*/  FFMA R26, R25, R26, R27 ;  /* 0x0000001a191a7223 */ /* 0x000fc8000000001b */
[----:B------:R-:W-:Y:S01]  /*4f30*/  FFMA R33, R33, R26, R0 ;  /* 0x0000001a21217223 */ /* 0x000fe20000000000 */
[----:B------:R-:W-:-:S03]  /*4f40*/  IMAD.MOV.U32 R0, RZ, RZ, R23 ;  /* 0x000000ffff007224 */ /* 0x000fc600078e0017 */
[----:B------:R-:W-:Y:S01]  /*4f50*/  @P1 FADD R33, RZ, -R33 ;  /* 0x80000021ff211221 */ /* 0x000fe20000000000 */
[----:B------:R-:W-:Y:S06]  /*4f60*/  BRA.U !UP2, `(.L_x_33) ;  /* 0x000000050a707547 */ /* 0x000fec000b800000 */
[----:B------:R-:W-:-:S13]  /*4f70*/  FSETP.NEU.AND P0, PT, |R9|, +INF , PT ;  /* 0x7f8000000900780b */ /* 0x000fda0003f0d200 */
[----:B------:R-:W-:Y:S01]  /*4f80*/  @!P0 FMUL R34, RZ, R9 ;  /* 0x00000009ff228220 */ /* 0x000fe20000400000 */
[----:B------:R-:W-:Y:S01]  /*4f90*/  @!P0 MOV R0, RZ ;  /* 0x000000ff00008202 */ /* 0x000fe20000000f00 */
[----:B------:R-:W-:Y:S06]  /*4fa0*/  @!P0 BRA `(.L_x_33) ;  /* 0x0000000400608947 */ /* 0x000fec0003800000 */
[----:B------:R-:W-:Y:S01]  /*4fb0*/  IMAD.SHL.U32 R0, R9, 0x100, RZ ;  /* 0x0000010009007824 */ /* 0x000fe200078e00ff */
[----:B------:R-:W-:Y:S01]  /*4fc0*/  CS2R R34, SRZ ;  /* 0x0000000000227805 */ /* 0x000fe2000001ff00 */
[----:B------:R-:W-:Y:S01]  /*4fd0*/  IMAD.MOV.U32 R37, RZ, RZ, RZ ;  /* 0x000000ffff257224 */ /* 0x000fe200078e00ff */
[----:B------:R-:W0:Y:S02]  /*4fe0*/  LDCU.64 UR6, c[0x4][URZ] ;  /* 0x01000000ff0677ac */ /* 0x000e240008000a00 */
[----:B------:R-:W-:Y:S01]  /*4ff0*/  LOP3.LUT R39, R0, 0x80000000, RZ, 0xfc, !PT ;  /* 0x8000000000277812 */ /* 0x000fe200078efcff */
[----:B------:R-:W-:-:S06]  /*5000*/  UMOV UR4, URZ ;  /* 0x000000ff00047c82 */ /* 0x000fcc0008000000 */
.L_x_34:
        /* <DEDUP_REMOVED lines=64> */
.L_x_35:
        /* <DEDUP_REMOVED lines=18> */
.L_x_33:
[----:B------:R-:W0:Y:S02]  /*5530*/  LDC.64 R24, c[0x0][0x3d0] ;  /* 0x0000f400ff187b82 */ /* 0x000e240000000a00 */
[----:B0-----:R-:W-:-:S06]  /*5540*/  IMAD.WIDE R24, R20, 0x8, R24 ;  /* 0x0000000814187825 */ /* 0x001fcc00078e0218 */
[----:B------:R-:W2:Y:S01]  /*5550*/  LDG.E.64 R24, desc[UR12][R24.64] ;  /* 0x0000000c18187981 */ /* 0x000ea2000c1e1b00 */
[----:B------:R-:W-:Y:S01]  /*5560*/  FMUL R27, R34, R34 ;  /* 0x00000022221b7220 */ /* 0x000fe20000400000 */
[C---:B------:R-:W-:Y:S01]  /*5570*/  LOP3.LUT R26, R0.reuse, 0x1, RZ, 0xc0, !PT ;  /* 0x00000001001a7812 */ /* 0x040fe200078ec0ff */
[----:B------:R-:W-:Y:S02]  /*5580*/  VIADD R0, R0, 0x1 ;  /* 0x0000000100007836 */ /* 0x000fe40000000000 */
[----:B------:R-:W-:Y:S01]  /*5590*/  FFMA R35, R27, R14, -0.0013887860113754868507 ;  /* 0xbab607ed1b237423 */ /* 0x000fe2000000000e */
[----:B------:R-:W-:Y:S02]  /*55a0*/  ISETP.NE.U32.AND P0, PT, R26, 0x1, PT ;  /* 0x000000011a00780c */ /* 0x000fe40003f05070 */
[----:B------:R-:W-:Y:S02]  /*55b0*/  LOP3.LUT P1, RZ, R0, 0x2, RZ, 0xc0, !PT ;  /* 0x0000000200ff7812 */ /* 0x000fe4000782c0ff */
[----:B------:R-:W-:-:S02]  /*55c0*/  FSEL R26, R35, -0.00019574658654164522886, P0 ;  /* 0xb94d4153231a7808 */ /* 0x000fc40000000000 */
[----:B------:R-:W-:Y:S02]  /*55d0*/  FSEL R36, R15, 0.041666727513074874878, !P0 ;  /* 0x3d2aaabb0f247808 */ /* 0x000fe40004000000 */
[----:B------:R-:W-:Y:S02]  /*55e0*/  FSEL R35, -R16, -0.4999999701976776123, !P0 ;  /* 0xbeffffff10237808 */ /* 0x000fe40004000100 */
[----:B------:R-:W-:Y:S01]  /*55f0*/  FSEL R0, R34, 1, !P0 ;  /* 0x3f80000022007808 */ /* 0x000fe20004000000 */
[----:B------:R-:W-:-:S04]  /*5600*/  FFMA R26, R27, R26, R36 ;  /* 0x0000001a1b1a7223 */ /* 0x000fc80000000024 */
[C---:B------:R-:W-:Y:S01]  /*5610*/  FFMA R26, R27.reuse, R26, R35 ;  /* 0x0000001a1b1a7223 */ /* 0x040fe20000000023 */
[----:B------:R-:W-:-:S04]  /*5620*/  FFMA R27, R27, R0, RZ ;  /* 0x000000001b1b7223 */ /* 0x000fc800000000ff */
[----:B------:R-:W-:Y:S01]  /*5630*/  FFMA R0, R27, R26, R0 ;  /* 0x0000001a1b007223 */ /* 0x000fe20000000000 */
[----:B------:R-:W-:-:S03]  /*5640*/  FMUL R26, R6, R33 ;  /* 0x00000021061a7220 */ /* 0x000fc60000400000 */
[----:B------:R-:W-:-:S04]  /*5650*/  @P1 FADD R0, RZ, -R0 ;  /* 0x80000000ff001221 */ /* 0x000fc80000000000 */
[----:B------:R-:W-:Y:S01]  /*5660*/  FFMA R7, R7, R0, -R26 ;  /* 0x0000000007077223 */ /* 0x000fe2000000081a */
[----:B------:R-:W-:-:S03]  /*5670*/  MOV R0, R12 ;  /* 0x0000000c00007202 */ /* 0x000fc60000000f00 */
[----:B------:R-:W-:-:S04]  /*5680*/  FADD R35, R7, -1 ;  /* 0xbf80000007237421 */ /* 0x000fc80000000000 */
[----:B------:R-:W-:Y:S01]  /*5690*/  FADD R35, RZ, R35 ;  /* 0x00000023ff237221 */ /* 0x000fe20000000000 */
[----:B--2---:R-:W-:Y:S01]  /*56a0*/  FADD R33, R5, R24 ;  /* 0x0000001805217221 */ /* 0x004fe20000000000 */
[----:B------:R-:W-:Y:S01]  /*56b0*/  FADD R34, R6, R25 ;  /* 0x0000001906227221 */ /* 0x000fe20000000000 */
[----:B------:R-:W-:Y:S01]  /*56c0*/  IMAD.MOV.U32 R24, RZ, RZ, R11 ;  /* 0x000000ffff187224 */ /* 0x000fe200078e000b */
[----:B------:R-:W-:Y:S06]  /*56d0*/  BRA.U !UP0, `(.L_x_36) ;  /* 0x0000000508707547 */ /* 0x000fec000b800000 */
[----:B------:R-:W-:-:S13]  /*56e0*/  FSETP.NEU.AND P0, PT, |R8|, +INF , PT ;  /* 0x7f8000000800780b */ /* 0x000fda0003f0d200 */
[----:B------:R-:W-:Y:S01]  /*56f0*/  @!P0 FMUL R24, RZ, R8 ;  /* 0x00000008ff188220 */ /* 0x000fe20000400000 */
[----:B------:R-:W-:Y:S01]  /*5700*/  @!P0 IMAD.MOV.U32 R0, RZ, RZ, RZ ;  /* 0x000000ffff008224 */ /* 0x000fe200078e00ff */
[----:B------:R-:W-:Y:S06]  /*5710*/  @!P0 BRA `(.L_x_36) ;  /* 0x0000000400608947 */ /* 0x000fec0003800000 */
[----:B------:R-:W-:Y:S01]  /*5720*/  IMAD.SHL.U32 R0, R8, 0x100, RZ ;  /* 0x0000010008007824 */ /* 0x000fe200078e00ff */
[----:B------:R-:W-:Y:S01]  /*5730*/  CS2R R36, SRZ ;  /* 0x0000000000247805 */ /* 0x000fe2000001ff00 */
[----:B------:R-:W-:Y:S01]  /*5740*/  IMAD.MOV.U32 R39, RZ, RZ, RZ ;  /* 0x000000ffff277224 */ /* 0x000fe200078e00ff */
[----:B------:R-:W0:Y:S02]  /*5750*/  LDCU.64 UR6, c[0x4][URZ] ;  /* 0x01000000ff0677ac */ /* 0x000e240008000a00 */
[----:B------:R-:W-:Y:S01]  /*5760*/  LOP3.LUT R41, R0, 0x80000000, RZ, 0xfc, !PT ;  /* 0x8000000000297812 */ /* 0x000fe200078efcff */
[----:B------:R-:W-:-:S06]  /*5770*/  UMOV UR4, URZ ;  /* 0x000000ff00047c82 */ /* 0x000fcc0008000000 */
.L_x_37:
        /* <DEDUP_REMOVED lines=53> */
[----:B------:R-:W-:Y:S02]  /*5ad0*/  @P2 IMAD.MOV.U32 R25, RZ, RZ, R13 ;  /* 0x000000ffff192224 */ /* 0x000fe400078e000d */
[----:B------:R-:W-:Y:S02]  /*5ae0*/  @P1 IMAD.MOV.U32 R25, RZ, RZ, R28 ;  /* 0x000000ffff191224 */ /* 0x000fe400078e001c */
[----:B------:R-:W-:Y:S01]  /*5af0*/  @P0 IMAD.MOV.U32 R25, RZ, RZ, R29 ;  /* 0x000000ffff190224 */ /* 0x000fe200078e001d */
[----:B------:R-:W-:Y:S01]  /*5b00*/  ISETP.EQ.AND P0, PT, R27, 0x8, PT ;  /* 0x000000081b00780c */ /* 0x000fe20003f02270 */
[----:B------:R-:W-:Y:S01]  /*5b10*/  @P3 IMAD.MOV.U32 R25, RZ, RZ, R30 ;  /* 0x000000ffff193224 */ /* 0x000fe200078e001e */
[----:B------:R-:W-:Y:S01]  /*5b20*/  @P5 MOV R25, R31 ;  /* 0x0000001f00195202 */ /* 0x000fe20000000f00 */
[----:B------:R-:W-:Y:S01]  /*5b30*/  @P4 IMAD.MOV.U32 R25, RZ, RZ, R32 ;  /* 0x000000ffff194224 */ /* 0x000fe200078e0020 */
[----:B------:R-:W-:-:S04]  /*5b40*/  LOP3.LUT R27, R26, 0x1f, RZ, 0xc0, !PT ;  /* 0x0000001f1a1b7812 */ /* 0x000fc800078ec0ff */
[----:B------:R-:W-:-:S05]  /*5b50*/  SHF.L.W.U32.HI R0, R24, R27, R0 ;  /* 0x0000001b18007219 */ /* 0x000fca0000010e00 */
[----:B------:R-:W-:-:S05]  /*5b60*/  @P0 IMAD.MOV.U32 R25, RZ, RZ, R37 ;  /* 0x000000ffff190224 */ /* 0x000fca00078e0025 */
[----:B------:R-:W-:-:S07]  /*5b70*/  SHF.L.W.U32.HI R24, R25, R27, R24 ;  /* 0x0000001b19187219 */ /* 0x000fce0000010e18 */
.L_x_38:
        /* <DEDUP_REMOVED lines=9> */
[C---:B------:R-:W-:Y:S02]  /*5c10*/  LOP3.LUT R36, R37.reuse, R8, RZ, 0x3c, !PT ;  /* 0x0000000825247212 */ /* 0x040fe400078e3cff */
[----:B------:R-:W0:Y:S01]  /*5c20*/  I2F.F64.S64 R24, R24 ;  /* 0x0000001800187312 */ /* 0x000e220000301c00 */
[----:B------:R-:W-:Y:S02]  /*5c30*/  LEA.HI R0, R37, R0, RZ, 0x1 ;  /* 0x0000000025007211 */ /* 0x000fe400078f08ff */
[----:B------:R-:W-:-:S03]  /*5c40*/  ISETP.GE.AND P0, PT, R36, RZ, PT ;  /* 0x000000ff2400720c */ /* 0x000fc60003f06270 */
[----:B------:R-:W-:-:S05]  /*5c50*/  IMAD.MOV R36, RZ, RZ, -R0 ;  /* 0x000000ffff247224 */ /* 0x000fca00078e0a00 */
[----:B------:R-:W-:Y:S01]  /*5c60*/  @!P1 MOV R0, R36 ;  /* 0x0000002400009202 */ /* 0x000fe20000000f00 */
[----:B0-----:R-:W-:-:S10]  /*5c70*/  DMUL R26, R24, UR4 ;  /* 0x00000004181a7c28 */ /* 0x001fd40008000000 */
[----:B------:R-:W0:Y:S02]  /*5c80*/  F2F.F32.F64 R26, R26 ;  /* 0x0000001a001a7310 */ /* 0x000e240000301000 */
[----:B0-----:R-:W-:-:S07]  /*5c90*/  FSEL R24, -R26, R26, !P0 ;  /* 0x0000001a1a187208 */ /* 0x001fce0004000100 */
.L_x_36:
[----:B------:R-:W-:Y:S01]  /*5ca0*/  FMUL R25, R24, R24 ;  /* 0x0000001818197220 */ /* 0x000fe20000400000 */
[C---:B------:R-:W-:Y:S01]  /*5cb0*/  LOP3.LUT R27, R0.reuse, 0x1, RZ, 0xc0, !PT ;  /* 0x00000001001b7812 */ /* 0x040fe200078ec0ff */
[----:B------:R-:W-:Y:S02]  /*5cc0*/  VIADD R0, R0, 0x1 ;  /* 0x0000000100007836 */ /* 0x000fe40000000000 */
[----:B------:R-:W-:Y:S01]  /*5cd0*/  FFMA R26, R25, R14, -0.0013887860113754868507 ;  /* 0xbab607ed191a7423 */ /* 0x000fe2000000000e */
[----:B------:R-:W-:Y:S02]  /*5ce0*/  ISETP.NE.U32.AND P0, PT, R27, 0x1, PT ;  /* 0x000000011b00780c */ /* 0x000fe40003f05070 */
[----:B------:R-:W-:Y:S02]  /*5cf0*/  LOP3.LUT P1, RZ, R0, 0x2, RZ, 0xc0, !PT ;  /* 0x0000000200ff7812 */ /* 0x000fe4000782c0ff */
[----:B------:R-:W-:Y:S02]  /*5d00*/  FSEL R26, R26, -0.00019574658654164522886, P0 ;  /* 0xb94d41531a1a7808 */ /* 0x000fe40000000000 */
[----:B------:R-:W-:-:S02]  /*5d10*/  FSEL R36, R15, 0.041666727513074874878, !P0 ;  /* 0x3d2aaabb0f247808 */ /* 0x000fc40004000000 */
[----:B------:R-:W-:Y:S01]  /*5d20*/  FSEL R0, R24, 1, !P0 ;  /* 0x3f80000018007808 */ /* 0x000fe20004000000 */
[----:B------:R-:W-:Y:S01]  /*5d30*/  IMAD.MOV.U32 R24, RZ, RZ, R11 ;  /* 0x000000ffff187224 */ /* 0x000fe200078e000b */
[----:B------:R-:W-:Y:S01]  /*5d40*/  FSEL R37, -R16, -0.4999999701976776123, !P0 ;  /* 0xbeffffff10257808 */ /* 0x000fe20004000100 */
[C---:B------:R-:W-:Y:S02]  /*5d50*/  FFMA R26, R25.reuse, R26, R36 ;  /* 0x0000001a191a7223 */ /* 0x040fe40000000024 */
[C---:B------:R-:W-:Y:S02]  /*5d60*/  FFMA R27, R25.reuse, R0, RZ ;  /* 0x00000000191b7223 */ /* 0x040fe400000000ff */
[----:B------:R-:W-:-:S04]  /*5d70*/  FFMA R26, R25, R26, R37 ;  /* 0x0000001a191a7223 */ /* 0x000fc80000000025 */
[----:B------:R-:W-:Y:S01]  /*5d80*/  FFMA R36, R27, R26, R0 ;  /* 0x0000001a1b247223 */ /* 0x000fe20000000000 */
[----:B------:R-:W-:-:S03]  /*5d90*/  IMAD.MOV.U32 R0, RZ, RZ, R12 ;  /* 0x000000ffff007224 */ /* 0x000fc600078e000c */
[----:B------:R-:W-:Y:S01]  /*5da0*/  @P1 FADD R36, RZ, -R36 ;  /* 0x80000024ff241221 */ /* 0x000fe20000000000 */
        /* <DEDUP_REMOVED lines=11> */
.L_x_40:
        /* <DEDUP_REMOVED lines=64> */
.L_x_41:
        /* <DEDUP_REMOVED lines=18> */
.L_x_39:
[----:B------:R-:W-:Y:S01]  /*6380*/  FMUL R25, R24, R24 ;  /* 0x0000001818197220 */ /* 0x000fe20000400000 */
[C---:B------:R-:W-:Y:S02]  /*6390*/  LOP3.LUT R27, R0.reuse, 0x1, RZ, 0xc0, !PT ;  /* 0x00000001001b7812 */ /* 0x040fe400078ec0ff */
[----:B------:R-:W-:Y:S01]  /*63a0*/  LOP3.LUT P1, RZ, R0, 0x2, RZ, 0xc0, !PT ;  /* 0x0000000200ff7812 */ /* 0x000fe2000782c0ff */
[----:B------:R-:W-:Y:S01]  /*63b0*/  FFMA R26, R25, R14, -0.0013887860113754868507 ;  /* 0xbab607ed191a7423 */ /* 0x000fe2000000000e */
[----:B------:R-:W-:-:S04]  /*63c0*/  ISETP.NE.U32.AND P0, PT, R27, 0x1, PT ;  /* 0x000000011b00780c */ /* 0x000fc80003f05070 */
[----:B------:R-:W-:Y:S02]  /*63d0*/  FSEL R26, R26, -0.00019574658654164522886, !P0 ;  /* 0xb94d41531a1a7808 */ /* 0x000fe40004000000 */
[----:B------:R-:W-:Y:S02]  /*63e0*/  FSEL R38, R17, 0.0083327032625675201416, !P0 ;  /* 0x3c0885e411267808 */ /* 0x000fe40004000000 */
[----:B------:R-:W-:Y:S01]  /*63f0*/  FSEL R0, R24, 1, P0 ;  /* 0x3f80000018007808 */ /* 0x000fe20000000000 */
[----:B------:R-:W-:Y:S01]  /*6400*/  IMAD.MOV.U32 R24, RZ, RZ, R11 ;  /* 0x000000ffff187224 */ /* 0x000fe200078e000b */
[----:B------:R-:W-:Y:S01]  /*6410*/  FSEL R37, -R18, -0.16666662693023681641, !P0 ;  /* 0xbe2aaaa812257808 */ /* 0x000fe20004000100 */
[C---:B------:R-:W-:Y:S02]  /*6420*/  FFMA R26, R25.reuse, R26, R38 ;  /* 0x0000001a191a7223 */ /* 0x040fe40000000026 */
[C---:B------:R-:W-:Y:S02]  /*6430*/  FFMA R27, R25.reuse, R0, RZ ;  /* 0x00000000191b7223 */ /* 0x040fe400000000ff */
[----:B------:R-:W-:Y:S01]  /*6440*/  FFMA R26, R25, R26, R37 ;  /* 0x0000001a191a7223 */ /* 0x000fe20000000025 */
[----:B------:R-:W-:-:S03]  /*6450*/  IMAD.MOV.U32 R37, RZ, RZ, R12 ;  /* 0x000000ffff257224 */ /* 0x000fc600078e000c */
[----:B------:R-:W-:-:S04]  /*6460*/  FFMA R27, R27, R26, R0 ;  /* 0x0000001a1b1b7223 */ /* 0x000fc80000000000 */
[----:B------:R-:W-:-:S04]  /*6470*/  @P1 FADD R27, RZ, -R27 ;  /* 0x8000001bff1b1221 */ /* 0x000fc80000000000 */
[----:B------:R-:W-:-:S04]  /*6480*/  FMUL R0, R34, R27 ;  /* 0x0000001b22007220 */ /* 0x000fc80000400000 */
[----:B------:R-:W-:Y:S01]  /*6490*/  FFMA R36, R33, R36, R0 ;  /* 0x0000002421247223 */ /* 0x000fe20000000000 */
        /* <DEDUP_REMOVED lines=11> */
.L_x_43:
        /* <DEDUP_REMOVED lines=64> */
.L_x_44:
        /* <DEDUP_REMOVED lines=18> */
.L_x_42:
        /* <DEDUP_REMOVED lines=12> */
[----:B------:R-:W-:-:S04]  /*6b30*/  FFMA R0, R27, R26, R0 ;  /* 0x0000001a1b007223 */ /* 0x000fc80000000000 */
        /* <DEDUP_REMOVED lines=13> */
.L_x_46:
        /* <DEDUP_REMOVED lines=64> */
.L_x_47:
        /* <DEDUP_REMOVED lines=18> */
.L_x_45:
[----:B------:R-:W-:Y:S01]  /*7130*/  FMUL R8, R11, R11 ;  /* 0x0000000b0b087220 */ /* 0x000fe20000400000 */
[C---:B------:R-:W-:Y:S01]  /*7140*/  LOP3.LUT R25, R12.reuse, 0x1, RZ, 0xc0, !PT ;  /* 0x000000010c197812 */ /* 0x040fe200078ec0ff */
[----:B------:R-:W-:Y:S01]  /*7150*/  FMUL R33, R33, R0 ;  /* 0x0000000021217220 */ /* 0x000fe20000400000 */
[----:B------:R-:W-:Y:S01]  /*7160*/  IADD3 R12, PT, PT, R12, 0x1, RZ ;  /* 0x000000010c0c7810 */ /* 0x000fe20007ffe0ff */
[----:B------:R-:W-:Y:S01]  /*7170*/  FFMA R24, R8, R14, -0.0013887860113754868507 ;  /* 0xbab607ed08187423 */ /* 0x000fe2000000000e */
[----:B------:R-:W-:Y:S01]  /*7180*/  ISETP.NE.U32.AND P0, PT, R25, 0x1, PT ;  /* 0x000000011900780c */ /* 0x000fe20003f05070 */
[----:B------:R-:W-:Y:S01]  /*7190*/  IMAD.MOV.U32 R0, RZ, RZ, R21 ;  /* 0x000000ffff007224 */ /* 0x000fe200078e0015 */
        /* <DEDUP_REMOVED lines=9> */
[----:B------:R-:W-:-:S04]  /*7230*/  FFMA R11, R12, R24, R11 ;  /* 0x000000180c0b7223 */ /* 0x000fc8000000000b */
[----:B------:R-:W-:-:S04]  /*7240*/  @P1 FADD R11, RZ, -R11 ;  /* 0x8000000bff0b1221 */ /* 0x000fc80000000000 */
[----:B------:R-:W-:Y:S01]  /*7250*/  FFMA R34, R34, R11, -R33 ;  /* 0x0000000b22227223 */ /* 0x000fe20000000821 */
        /* <DEDUP_REMOVED lines=12> */
.L_x_49:
        /* <DEDUP_REMOVED lines=64> */
.L_x_50:
        /* <DEDUP_REMOVED lines=18> */
.L_x_48:
        /* <DEDUP_REMOVED lines=15> */
[----:B------:R-:W-:-:S03]  /*7930*/  MOV R0, R21 ;  /* 0x0000001500007202 */ /* 0x000fc60000000f00 */
        /* <DEDUP_REMOVED lines=14> */
.L_x_52:
        /* <DEDUP_REMOVED lines=64> */
.L_x_53:
        /* <DEDUP_REMOVED lines=18> */
.L_x_51:
        /* <DEDUP_REMOVED lines=15> */
[----:B------:R-:W-:-:S04]  /*8030*/  @P1 FADD R0, RZ, -R0 ;  /* 0x80000000ff001221 */ /* 0x000fc80000000000 */
[----:B------:R-:W-:Y:S01]  /*8040*/  FFMA R8, -R35, R0, R8 ;  /* 0x0000000023087223 */ /* 0x000fe20000000108 */
        /* <DEDUP_REMOVED lines=12> */
.L_x_55:
        /* <DEDUP_REMOVED lines=64> */
.L_x_56:
        /* <DEDUP_REMOVED lines=9> */
[C---:B------:R-:W-:Y:S02]  /*85a0*/  LEA.HI R11, R33.reuse, R0, RZ, 0x1 ;  /* 0x00000000210b7211 */ /* 0x040fe400078f08ff */
[----:B------:R-:W0:Y:S01]  /*85b0*/  I2F.F64.S64 R24, R24 ;  /* 0x0000001800187312 */ /* 0x000e220000301c00 */
[----:B------:R-:W-:Y:S02]  /*85c0*/  LOP3.LUT R12, R33, R10, RZ, 0x3c, !PT ;  /* 0x0000000a210c7212 */ /* 0x000fe400078e3cff */
[----:B------:R-:W-:Y:S02]  /*85d0*/  IMAD.MOV R0, RZ, RZ, -R11 ;  /* 0x000000ffff007224 */ /* 0x000fe400078e0a0b */
[----:B------:R-:W-:-:S04]  /*85e0*/  ISETP.GE.AND P0, PT, R12, RZ, PT ;  /* 0x000000ff0c00720c */ /* 0x000fc80003f06270 */
[----:B------:R-:W-:Y:S01]  /*85f0*/  @!P1 MOV R11, R0 ;  /* 0x00000000000b9202 */ /* 0x000fe20000000f00 */
[----:B0-----:R-:W-:-:S10]  /*8600*/  DMUL R26, R24, UR4 ;  /* 0x00000004181a7c28 */ /* 0x001fd40008000000 */
[----:B------:R-:W0:Y:S02]  /*8610*/  F2F.F32.F64 R26, R26 ;  /* 0x0000001a001a7310 */ /* 0x000e240000301000 */
[----:B0-----:R-:W-:-:S07]  /*8620*/  FSEL R12, -R26, R26, !P0 ;  /* 0x0000001a1a0c7208 */ /* 0x001fce0004000100 */
.L_x_54:
        /* <DEDUP_REMOVED lines=19> */
[----:B------:R-:W-:Y:S02]  /*8760*/  IMAD.SHL.U32 R0, R10, 0x100, RZ ;  /* 0x000001000a007824 */ /* 0x000fe400078e00ff */
[----:B------:R-:W-:Y:S02]  /*8770*/  HFMA2 R12, -RZ, RZ, 0, 0 ;  /* 0x00000000ff0c7431 */ /* 0x000fe400000001ff */
[----:B------:R-:W-:Y:S01]  /*8780*/  IMAD.MOV.U32 R21, RZ, RZ, RZ ;  /* 0x000000ffff157224 */ /* 0x000fe200078e00ff */
[----:B------:R-:W0:Y:S01]  /*8790*/  LDCU.64 UR6, c[0x4][URZ] ;  /* 0x01000000ff0677ac */ /* 0x000e220008000a00 */
[----:B------:R-:W-:Y:S01]  /*87a0*/  IMAD.MOV.U32 R19, RZ, RZ, RZ ;  /* 0x000000ffff137224 */ /* 0x000fe200078e00ff */
[----:B------:R-:W-:Y:S01]  /*87b0*/  LOP3.LUT R33, R0, 0x80000000, RZ, 0xfc, !PT ;  /* 0x8000000000217812 */ /* 0x000fe200078efcff */
[----:B------:R-:W-:-:S06]  /*87c0*/  UMOV UR4, URZ ;  /* 0x000000ff00047c82 */ /* 0x000fcc0008000000 */
.L_x_58:
        /* <DEDUP_REMOVED lines=64> */
.L_x_59:
        /* <DEDUP_REMOVED lines=18> */
.L_x_57:
        /* <DEDUP_REMOVED lines=13> */
[----:B------:R-:W-:-:S03]  /*8dc0*/  MOV R0, R23 ;  /* 0x0000001700007202 */ /* 0x000fc60000000f00 */
[----:B------:R-:W-:-:S04]  /*8dd0*/  FFMA R10, R10, R12, R19 ;  /* 0x0000000c0a0a7223 */ /* 0x000fc80000000013 */
[----:B------:R-:W-:-:S04]  /*8de0*/  @P1 FADD R10, RZ, -R10 ;  /* 0x8000000aff0a1221 */ /* 0x000fc80000000000 */
[----:B------:R-:W-:Y:S01]  /*8df0*/  FMUL R35, R35, R10 ;  /* 0x0000000a23237220 */ /* 0x000fe20000400000 */
[----:B------:R-:W-:-:S03]  /*8e00*/  IMAD.MOV.U32 R10, RZ, RZ, R22 ;  /* 0x000000ffff0a7224 */ /* 0x000fc600078e0016 */
        /* <DEDUP_REMOVED lines=13> */
.L_x_61:
        /* <DEDUP_REMOVED lines=42> */
[----:B------:R-:W-:Y:S01]  /*9180*/  @P2 IMAD.MOV.U32 R0, RZ, RZ, R29 ;  /* 0x000000ffff002224 */ /* 0x000fe200078e001d */
[----:B------:R-:W-:Y:S01]  /*9190*/  @P1 MOV R10, R29 ;  /* 0x0000001d000a1202 */ /* 0x000fe20000000f00 */
[--C-:B------:R-:W-:Y:S02]  /*91a0*/  @P1 IMAD.MOV.U32 R0, RZ, RZ, R30.reuse ;  /* 0x000000ffff001224 */ /* 0x100fe400078e001e */
[----:B------:R-:W-:-:S02]  /*91b0*/  @P0 IMAD.MOV.U32 R10, RZ, RZ, R30 ;  /* 0x000000ffff0a0224 */ /* 0x000fc400078e001e */
[----:B------:R-:W-:Y:S02]  /*91c0*/  @P0 IMAD.MOV.U32 R0, RZ, RZ, R31 ;  /* 0x000000ffff000224 */ /* 0x000fe400078e001f */
[----:B------:R-:W-:Y:S01]  /*91d0*/  @P3 MOV R10, R31 ;  /* 0x0000001f000a3202 */ /* 0x000fe20000000f00 */
        /* <DEDUP_REMOVED lines=16> */
.L_x_62:
        /* <DEDUP_REMOVED lines=18> */
.L_x_60:
[----:B------:R-:W-:Y:S01]  /*9400*/  LOP3.LUT R12, R0, 0x1, RZ, 0xc0, !PT ;  /* 0x00000001000c7812 */ /* 0x000fe200078ec0ff */
[----:B------:R-:W-:Y:S01]  /*9410*/  FMUL R19, R10, R10 ;  /* 0x0000000a0a137220 */ /* 0x000fe20000400000 */
[----:B------:R-:W-:Y:S02]  /*9420*/  VIADD R0, R0, 0x1 ;  /* 0x0000000100007836 */ /* 0x000fe40000000000 */
[----:B------:R-:W-:Y:S01]  /*9430*/  ISETP.NE.U32.AND P0, PT, R12, 0x1, PT ;  /* 0x000000010c00780c */ /* 0x000fe20003f05070 */
[----:B------:R-:W-:Y:S02]  /*9440*/  FFMA R12, R19, R14, -0.0013887860113754868507 ;  /* 0xbab607ed130c7423 */ /* 0x000fe4000000000e */
[----:B------:R-:W-:Y:S02]  /*9450*/  LOP3.LUT P1, RZ, R0, 0x2, RZ, 0xc0, !PT ;  /* 0x0000000200ff7812 */ /* 0x000fe4000782c0ff */
[----:B------:R-:W-:Y:S02]  /*9460*/  FSEL R24, R15, 0.041666727513074874878, !P0 ;  /* 0x3d2aaabb0f187808 */ /* 0x000fe40004000000 */
[----:B------:R-:W-:-:S02]  /*9470*/  FSEL R12, R12, -0.00019574658654164522886, P0 ;  /* 0xb94d41530c0c7808 */ /* 0x000fc40000000000 */
[----:B------:R-:W-:Y:S01]  /*9480*/  FSEL R0, R10, 1, !P0 ;  /* 0x3f8000000a007808 */ /* 0x000fe20004000000 */
[----:B------:R-:W-:Y:S01]  /*9490*/  IMAD.MOV.U32 R10, RZ, RZ, R22 ;  /* 0x000000ffff0a7224 */ /* 0x000fe200078e0016 */
[----:B------:R-:W-:Y:S01]  /*94a0*/  FSEL R21, -R16, -0.4999999701976776123, !P0 ;  /* 0xbeffffff10157808 */ /* 0x000fe20004000100 */
[C---:B------:R-:W-:Y:S02]  /*94b0*/  FFMA R12, R19.reuse, R12, R24 ;  /* 0x0000000c130c7223 */ /* 0x040fe40000000018 */
[C---:B------:R-:W-:Y:S02]  /*94c0*/  FFMA R15, R19.reuse, R0, RZ ;  /* 0x00000000130f7223 */ /* 0x040fe400000000ff */
[----:B------:R-:W-:-:S04]  /*94d0*/  FFMA R12, R19, R12, R21 ;  /* 0x0000000c130c7223 */ /* 0x000fc80000000015 */
        /* <DEDUP_REMOVED lines=16> */
.L_x_64:
        /* <DEDUP_REMOVED lines=64> */
.L_x_65:
        /* <DEDUP_REMOVED lines=18> */
.L_x_63:
        /* <DEDUP_REMOVED lines=12> */
[----:B------:R-:W-:-:S04]  /*9bc0*/  FFMA R12, R15, R12, R21 ;  /* 0x0000000c0f0c7223 */ /* 0x000fc80000000015 */
[----:B------:R-:W-:Y:S01]  /*9bd0*/  FFMA R0, R19, R12, R0 ;  /* 0x0000000c13007223 */ /* 0x000fe20000000000 */
[----:B------:R-:W-:-:S03]  /*9be0*/  MOV R12, R22 ;  /* 0x00000016000c7202 */ /* 0x000fc60000000f00 */
[----:B------:R-:W-:-:S04]  /*9bf0*/  @P1 FADD R0, RZ, -R0 ;  /* 0x80000000ff001221 */ /* 0x000fc80000000000 */
        /* <DEDUP_REMOVED lines=13> */
.L_x_67:
        /* <DEDUP_REMOVED lines=64> */
.L_x_68:
        /* <DEDUP_REMOVED lines=18> */
.L_x_66:
        /* <DEDUP_REMOVED lines=21> */
[----:B------:R-:W-:Y:S02]  /*a340*/  IMAD.MOV.U32 R27, RZ, RZ, RZ ;  /* 0x000000ffff1b7224 */ /* 0x000fe400078e00ff */
[----:B------:R-:W-:Y:S01]  /*a350*/  IMAD.MOV.U32 R19, RZ, RZ, RZ ;  /* 0x000000ffff137224 */ /* 0x000fe200078e00ff */
[----:B------:R-:W-:-:S07]  /*a360*/  LOP3.LUT R33, R10, 0x80000000, RZ, 0xfc, !PT ;  /* 0x800000000a217812 */ /* 0x000fce00078efcff */
.L_x_70:
[----:B------:R-:W0:Y:S02]  /*a370*/  LDC.64 R22, c[0x4][RZ] ;  /* 0x01000000ff167b82 */ /* 0x000e240000000a00 */
[----:B0-----:R-:W-:-:S06]  /*a380*/  IMAD.WIDE.U32 R22, R19, 0x4, R22 ;  /* 0x0000000413167825 */ /* 0x001fcc00078e0016 */
[----:B------:R-:W2:Y:S01]  /*a390*/  LDG.E.CONSTANT R22, desc[UR12][R22.64] ;  /* 0x0000000c16167981 */ /* 0x000ea2000c1e9900 */
[C---:B------:R-:W-:Y:S01]  /*a3a0*/  IMAD.SHL.U32 R10, R19.reuse, 0x4, RZ ;  /* 0x00000004130a7824 */ /* 0x040fe200078e00ff */
[----:B------:R-:W-:-:S04]  /*a3b0*/  IADD3 R19, PT, PT, R19, 0x1, RZ ;  /* 0x0000000113137810 */ /* 0x000fc80007ffe0ff */
[C---:B------:R-:W-:Y:S02]  /*a3c0*/  ISETP.EQ.AND P0, PT, R10.reuse, RZ, PT ;  /* 0x000000ff0a00720c */ /* 0x040fe40003f02270 */
[C---:B------:R-:W-:Y:S02]  /*a3d0*/  ISETP.EQ.AND P5, PT, R10.reuse, 0x4, PT ;  /* 0x000000040a00780c */ /* 0x040fe40003fa2270 */
[C---:B------:R-:W-:Y:S02]  /*a3e0*/  ISETP.EQ.AND P4, PT, R10.reuse, 0x8, PT ;  /* 0x000000080a00780c */ /* 0x040fe40003f82270 */
[C---:B------:R-:W-:Y:S02]  /*a3f0*/  ISETP.EQ.AND P3, PT, R10.reuse, 0xc, PT ;  /* 0x0000000c0a00780c */ /* 0x040fe40003f62270 */
[C---:B------:R-:W-:Y:S02]  /*a400*/  ISETP.EQ.AND P2, PT, R10.reuse, 0x10, PT ;  /* 0x000000100a00780c */ /* 0x040fe40003f42270 */
[----:B------:R-:W-:Y:S01]  /*a410*/  ISETP.EQ.AND P1, PT, R10, 0x14, PT ;  /* 0x000000140a00780c */ /* 0x000fe20003f22270 */
[----:B--2---:R-:W-:-:S03]  /*a420*/  IMAD.WIDE.U32 R24, R22, R33, RZ ;  /* 0x0000002116187225 */ /* 0x004fc600078e00ff */
[----:B------:R-:W-:-:S04]  /*a430*/  IADD3 R10, P6, PT, R24, R21, RZ ;  /* 0x00000015180a7210 */ /* 0x000fc80007fde0ff */
[----:B------:R-:W-:Y:S01]  /*a440*/  @P4 MOV R29, R10 ;  /* 0x0000000a001d4202 */ /* 0x000fe20000000f00 */
[----:B------:R-:W-:Y:S01]  /*a450*/  IMAD.X R21, R25, 0x1, R27, P6 ;  /* 0x0000000119157824 */ /* 0x000fe200030e061b */
[----:B------:R-:W-:Y:S01]  /*a460*/  ISETP.NE.AND P6, PT, R19, 0x6, PT ;  /* 0x000000061300780c */ /* 0x000fe20003fc5270 */
[--C-:B------:R-:W-:Y:S02]  /*a470*/  @P0 IMAD.MOV.U32 R13, RZ, RZ, R10.reuse ;  /* 0x000000ffff0d0224 */ /* 0x100fe400078e000a */
[--C-:B------:R-:W-:Y:S02]  /*a480*/  @P5 IMAD.MOV.U32 R28, RZ, RZ, R10.reuse ;  /* 0x000000ffff1c5224 */ /* 0x100fe400078e000a */
[--C-:B------:R-:W-:Y:S02]  /*a490*/  @P3 IMAD.MOV.U32 R30, RZ, RZ, R10.reuse ;  /* 0x000000ffff1e3224 */ /* 0x100fe400078e000a */
[--C-:B------:R-:W-:Y:S02]  /*a4a0*/  @P2 IMAD.MOV.U32 R31, RZ, RZ, R10.reuse ;  /* 0x000000ffff1f2224 */ /* 0x100fe400078e000a */
[----:B------:R-:W-:-:S04]  /*a4b0*/  @P1 IMAD.MOV.U32 R32, RZ, RZ, R10 ;  /* 0x000000ffff201224 */ /* 0x000fc800078e000a */
[----:B------:R-:W-:Y:S05]  /*a4c0*/  @P6 BRA `(.L_x_70) ;  /* 0xfffffffc00a86947 */ /* 0x000fea000383ffff */
        /* <DEDUP_REMOVED lines=31> */
[----:B------:R-:W-:Y:S01]  /*a6c0*/  ISETP.EQ.AND P0, PT, R19, 0x8, PT ;  /* 0x000000081300780c */ /* 0x000fe20003f02270 */
[----:B------:R-:W-:Y:S01]  /*a6d0*/  @P3 IMAD.MOV.U32 R13, RZ, RZ, R30 ;  /* 0x000000ffff0d3224 */ /* 0x000fe200078e001e */
[----:B------:R-:W-:Y:S01]  /*a6e0*/  LOP3.LUT R19, R16, 0x1f, RZ, 0xc0, !PT ;  /* 0x0000001f10137812 */ /* 0x000fe200078ec0ff */
[----:B------:R-:W-:Y:S01]  /*a6f0*/  @P5 IMAD.MOV.U32 R13, RZ, RZ, R31 ;  /* 0x000000ffff0d5224 */ /* 0x000fe200078e001f */
[----:B------:R-:W-:Y:S02]  /*a700*/  @P4 MOV R13, R32 ;  /* 0x00000020000d4202 */ /* 0x000fe40000000f00 */
[----:B------:R-:W-:-:S07]  /*a710*/  SHF.L.W.U32.HI R10, R12, R19, R10 ;  /* 0x000000130c0a7219 */ /* 0x000fce0000010e0a */
[----:B------:R-:W-:-:S05]  /*a720*/  @P0 IMAD.MOV.U32 R13, RZ, RZ, R21 ;  /* 0x000000ffff0d0224 */ /* 0x000fca00078e0015 */
[----:B------:R-:W-:-:S07]  /*a730*/  SHF.L.W.U32.HI R12, R13, R19, R12 ;  /* 0x000000130d0c7219 */ /* 0x000fce0000010e0c */
.L_x_71:
        /* <DEDUP_REMOVED lines=18> */
.L_x_69:
[----:B------:R-:W-:Y:S01]  /*a860*/  FMUL R9, R22, R22 ;  /* 0x0000001616097220 */ /* 0x000fe20000400000 */
[C---:B------:R-:W-:Y:S01]  /*a870*/  LOP3.LUT R10, R23.reuse, 0x1, RZ, 0xc0, !PT ;  /* 0x00000001170a7812 */ /* 0x040fe200078ec0ff */
[----:B------:R-:W-:Y:S02]  /*a880*/  VIADD R23, R23, 0x1 ;  /* 0x0000000117177836 */ /* 0x000fe40000000000 */
[----:B------:R-:W-:Y:S01]  /*a890*/  FMUL R0, R15, R0 ;  /* 0x000000000f007220 */ /* 0x000fe20000400000 */
[----:B------:R-:W-:Y:S01]  /*a8a0*/  FFMA R14, R9, R14, -0.0013887860113754868507 ;  /* 0xbab607ed090e7423 */ /* 0x000fe2000000000e */
[----:B------:R-:W-:Y:S01]  /*a8b0*/  ISETP.NE.U32.AND P0, PT, R10, 0x1, PT ;  /* 0x000000010a00780c */ /* 0x000fe20003f05070 */
[----:B------:R-:W-:Y:S01]  /*a8c0*/  BSSY.RECONVERGENT B0, `(.L_x_72) ;  /* 0x0000020000007945 */ /* 0x000fe20003800200 */
[----:B------:R-:W-:Y:S02]  /*a8d0*/  LOP3.LUT P1, RZ, R23, 0x2, RZ, 0xc0, !PT ;  /* 0x0000000217ff7812 */ /* 0x000fe4000782c0ff */
[----:B------:R-:W-:-:S02]  /*a8e0*/  FSEL R10, R17, 0.0083327032625675201416, P0 ;  /* 0x3c0885e4110a7808 */ /* 0x000fc40000000000 */
[----:B------:R-:W-:Y:S02]  /*a8f0*/  FSEL R14, R14, -0.00019574658654164522886, P0 ;  /* 0xb94d41530e0e7808 */ /* 0x000fe40000000000 */
[----:B------:R-:W-:Y:S02]  /*a900*/  FSEL R22, R22, 1, !P0 ;  /* 0x3f80000016167808 */ /* 0x000fe40004000000 */
[----:B------:R-:W-:Y:S01]  /*a910*/  FSEL R17, -R18, -0.16666662693023681641, P0 ;  /* 0xbe2aaaa812117808 */ /* 0x000fe20000000100 */
[C---:B------:R-:W-:Y:S02]  /*a920*/  FFMA R10, R9.reuse, R14, R10 ;  /* 0x0000000e090a7223 */ /* 0x040fe4000000000a */
[C---:B------:R-:W-:Y:S02]  /*a930*/  FFMA R13, R9.reuse, R22, RZ ;  /* 0x00000016090d7223 */ /* 0x040fe400000000ff */
[----:B------:R-:W-:Y:S01]  /*a940*/  FFMA R10, R9, R10, R17 ;  /* 0x0000000a090a7223 */ /* 0x000fe20000000011 */
[----:B------:R-:W-:-:S03]  /*a950*/  FADD R9, -R5, R8 ;  /* 0x0000000805097221 */ /* 0x000fc60000000100 */
[----:B------:R-:W-:Y:S01]  /*a960*/  FFMA R22, R13, R10, R22 ;  /* 0x0000000a0d167223 */ /* 0x000fe20000000016 */
[----:B------:R-:W-:-:S03]  /*a970*/  FADD R10, -R6, R15 ;  /* 0x0000000f060a7221 */ /* 0x000fc60000000100 */
[----:B------:R-:W-:Y:S01]  /*a980*/  @P1 FADD R22, RZ, -R22 ;  /* 0x80000016ff161221 */ /* 0x000fe20000000000 */
[----:B------:R-:W-:-:S03]  /*a990*/  FMUL R8, R10, R10 ;  /* 0x0000000a0a087220 */ /* 0x000fc60000400000 */
[----:B------:R-:W-:Y:S01]  /*a9a0*/  FFMA R0, R11, R22, -R0 ;  /* 0x000000160b007223 */ /* 0x000fe20000000800 */
[----:B------:R-:W-:-:S03]  /*a9b0*/  FFMA R8, R9, R9, R8 ;  /* 0x0000000909087223 */ /* 0x000fc60000000008 */
[----:B------:R-:W-:-:S04]  /*a9c0*/  FADD R11, -R7, R0 ;  /* 0x00000000070b7221 */ /* 0x000fc80000000100 */
[----:B------:R-:W-:-:S04]  /*a9d0*/  FFMA R13, R11, R11, R8 ;  /* 0x0000000b0b0d7223 */ /* 0x000fc80000000008 */
[----:B------:R-:W-:Y:S01]  /*a9e0*/  VIADD R8, R13, 0xf3000000 ;  /* 0xf30000000d087836 */ /* 0x000fe20000000000 */
[----:B------:R0:W1:Y:S04]  /*a9f0*/  MUFU.RSQ R0, R13 ;  /* 0x0000000d00007308 */ /* 0x0000680000001400 */
[----:B------:R-:W-:Y:S01]  /*aa00*/  ISETP.GT.U32.AND P0, PT, R8, 0x727fffff, PT ;  /* 0x727fffff0800780c */ /* 0x000fe20003f04070 */
[----:B------:R-:W-:-:S12]  /*aa10*/  IMAD.MOV.U32 R8, RZ, RZ, RZ ;  /* 0x000000ffff087224 */ /* 0x000fd800078e00ff */
[----:B01----:R-:W-:Y:S05]  /*aa20*/  @!P0 BRA `(.L_x_73) ;  /* 0x0000000000148947 */ /* 0x003fea0003800000 */
[----:B------:R-:W-:Y:S02]  /*aa30*/  MOV R0, R13 ;  /* 0x0000000d00007202 */ /* 0x000fe40000000f00 */
[----:B------:R-:W-:-:S07]  /*aa40*/  MOV R24, 0xaa60 ;  /* 0x0000aa6000187802 */ /* 0x000fce0000000f00 */
[----:B------:R-:W-:Y:S05]  /*aa50*/  CALL.REL.NOINC `($__internal_0_$__cuda_sm20_sqrt_rn_f32_slowpath) ;  /* 0x0000003000e07944 */ /* 0x000fea0003c00000 */
[----:B------:R-:W-:Y:S01]  /*aa60*/  IMAD.MOV.U32 R12, RZ, RZ, R29 ;  /* 0x000000ffff0c7224 */ /* 0x000fe200078e001d */
[----:B------:R-:W-:Y:S06]  /*aa70*/  BRA `(.L_x_74) ;  /* 0x0000000000107947 */ /* 0x000fec0003800000 */
.L_x_73:
[----:B------:R-:W-:Y:S01]  /*aa80*/  FMUL.FTZ R12, R13, R0 ;  /* 0x000000000d0c7220 */ /* 0x000fe20000410000 */
[----:B------:R-:W-:-:S03]  /*aa90*/  FMUL.FTZ R0, R0, 0.5 ;  /* 0x3f00000000007820 */ /* 0x000fc60000410000 */
[----:B------:R-:W-:-:S04]  /*aaa0*/  FFMA R13, -R12, R12, R13 ;  /* 0x0000000c0c0d7223 */ /* 0x000fc8000000010d */
[----:B------:R-:W-:-:S07]  /*aab0*/  FFMA R12, R13, R0, R12 ;  /* 0x000000000d0c7223 */ /* 0x000fce000000000c */
.L_x_74:
[----:B------:R-:W-:Y:S05]  /*aac0*/  BSYNC.RECONVERGENT B0 ;  /* 0x0000000000007941 */ /* 0x000fea0003800200 */
.L_x_72:
[----:B------:R-:W0:Y:S01]  /*aad0*/  MUFU.RCP R13, R12 ;  /* 0x0000000c000d7308 */ /* 0x000e220000001000 */
[----:B------:R-:W-:Y:S07]  /*aae0*/  BSSY.RECONVERGENT B2, `(.L_x_75) ;  /* 0x000000c000027945 */ /* 0x000fee0003800200 */
[----:B------:R-:W1:Y:S01]  /*aaf0*/  FCHK P0, R9, R12 ;  /* 0x0000000c09007302 */ /* 0x000e620000000000 */
[----:B0-----:R-:W-:-:S04]  /*ab00*/  FFMA R0, R13, -R12, 1 ;  /* 0x3f8000000d007423 */ /* 0x001fc8000000080c */
[----:B------:R-:W-:-:S04]  /*ab10*/  FFMA R0, R13, R0, R13 ;  /* 0x000000000d007223 */ /* 0x000fc8000000000d */
[----:B------:R-:W-:-:S04]  /*ab20*/  FFMA R13, R9, R0, RZ ;  /* 0x00000000090d7223 */ /* 0x000fc800000000ff */
[----:B------:R-:W-:-:S04]  /*ab30*/  FFMA R14, R13, -R12, R9 ;  /* 0x8000000c0d0e7223 */ /* 0x000fc80000000009 */
[----:B------:R-:W-:Y:S01]  /*ab40*/  FFMA R0, R0, R14, R13 ;  /* 0x0000000e00007223 */ /* 0x000fe2000000000d */
[----:B-1----:R-:W-:Y:S06]  /*ab50*/  @!P0 BRA `(.L_x_76) ;  /* 0x0000000000108947 */ /* 0x002fec0003800000 */
[----:B------:R-:W-:Y:S01]  /*ab60*/  IMAD.MOV.U32 R0, RZ, RZ, R9 ;  /* 0x000000ffff007224 */ /* 0x000fe200078e0009 */
[----:B------:R-:W-:Y:S01]  /*ab70*/  MOV R22, 0xaba0 ;  /* 0x0000aba000167802 */ /* 0x000fe20000000f00 */
[----:B------:R-:W-:-:S07]  /*ab80*/  IMAD.MOV.U32 R23, RZ, RZ, R12 ;  /* 0x000000ffff177224 */ /* 0x000fce00078e000c */
[----:B------:R-:W-:Y:S05]  /*ab90*/  CALL.REL.NOINC `($__internal_1_$__cuda_sm3x_div_rn_noftz_f32_slowpath) ;  /* 0x0000003000e47944 */ /* 0x000fea0003c00000 */
.L_x_76:
[----:B------:R-:W-:Y:S05]  /*aba0*/  BSYNC.RECONVERGENT B2 ;  /* 0x0000000000027941 */ /* 0x000fea0003800200 */
.L_x_75:
[----:B------:R-:W0:Y:S01]  /*abb0*/  MUFU.RCP R9, R12 ;  /* 0x0000000c00097308 */ /* 0x000e220000001000 */
[----:B------:R-:W-:Y:S07]  /*abc0*/  BSSY.RECONVERGENT B2, `(.L_x_77) ;  /* 0x000000e000027945 */ /* 0x000fee0003800200 */
[----:B------:R-:W1:Y:S01]  /*abd0*/  FCHK P0, R10, R12 ;  /* 0x0000000c0a007302 */ /* 0x000e620000000000 */
[----:B0-----:R-:W-:-:S04]  /*abe0*/  FFMA R14, R9, -R12, 1 ;  /* 0x3f800000090e7423 */ /* 0x001fc8000000080c */
[----:B------:R-:W-:Y:S01]  /*abf0*/  FFMA R16, R9, R14, R9 ;  /* 0x0000000e09107223 */ /* 0x000fe20000000009 */
[----:B------:R-:W-:-:S03]  /*ac00*/  MOV R9, R0 ;  /* 0x0000000000097202 */ /* 0x000fc60000000f00 */
        /* <DEDUP_REMOVED lines=8> */
[----:B------:R-:W-:-:S07]  /*ac90*/  IMAD.MOV.U32 R13, RZ, RZ, R0 ;  /* 0x000000ffff0d7224 */ /* 0x000fce00078e0000 */
.L_x_78:
[----:B------:R-:W-:Y:S05]  /*aca0*/  BSYNC.RECONVERGENT B2 ;  /* 0x0000000000027941 */ /* 0x000fea0003800200 */
.L_x_77:
[----:B------:R-:W0:Y:S01]  /*acb0*/  MUFU.RCP R15, R12 ;  /* 0x0000000c000f7308 */ /* 0x000e220000001000 */
[----:B------:R-:W-:Y:S01]  /*acc0*/  BSSY.RECONVERGENT B2, `(.L_x_79) ;  /* 0x000000d000027945 */ /* 0x000fe20003800200 */
[----:B------:R-:W-:-:S06]  /*acd0*/  MOV R10, R13 ;  /* 0x0000000d000a7202 */ /* 0x000fcc0000000f00 */
        /* <DEDUP_REMOVED lines=11> */
.L_x_80:
[----:B------:R-:W-:Y:S05]  /*ad90*/  BSYNC.RECONVERGENT B2 ;  /* 0x0000000000027941 */ /* 0x000fea0003800200 */
.L_x_79:
[----:B------:R-:W0:Y:S01]  /*ada0*/  LDC.64 R12, c[0x0][0x380] ;  /* 0x0000e000ff0c7b82 */ /* 0x000e220000000a00 */
[----:B------:R-:W1:Y:S01]  /*adb0*/  LDCU UR4, c[0x0][0x3d8] ;  /* 0x00007b00ff0477ac */ /* 0x000e620008000800 */
[----:B------:R-:W-:Y:S01]  /*adc0*/  IMAD.MOV.U32 R11, RZ, RZ, R0 ;  /* 0x000000ffff0b7224 */ /* 0x000fe200078e0000 */
[----:B------:R-:W-:Y:S01]  /*add0*/  MOV R15, R6 ;  /* 0x00000006000f7202 */ /* 0x000fe20000000f00 */
[----:B------:R-:W-:Y:S01]  /*ade0*/  IMAD.MOV.U32 R14, RZ, RZ, RZ ;  /* 0x000000ffff0e7224 */ /* 0x000fe200078e00ff */
[----:B------:R-:W2:Y:S01]  /*adf0*/  LDCU.64 UR8, c[0x0][0x3a0] ;  /* 0x00007400ff0877ac */ /* 0x000ea20008000a00 */
[----:B------:R-:W-:Y:S02]  /*ae00*/  IMAD.MOV.U32 R16, RZ, RZ, R5 ;  /* 0x000000ffff107224 */ /* 0x000fe400078e0005 */
[----:B------:R-:W-:Y:S01]  /*ae10*/  IMAD.MOV.U32 R18, RZ, RZ, R7 ;  /* 0x000000ffff127224 */ /* 0x000fe200078e0007 */
[----:B-1----:R-:W-:Y:S02]  /*ae20*/  UIADD3 UR5, UPT, UPT, UR4, 0x1, URZ ;  /* 0x0000000104057890 */ /* 0x002fe4000fffe0ff */
[----:B------:R-:W-:-:S02]  /*ae30*/  UIADD3 UR10, UPT, UPT, -UR4, URZ, URZ ;  /* 0x000000ff040a7290 */ /* 0x000fc4000fffe1ff */
[----:B--2---:R-:W-:Y:S01]  /*ae40*/  UIADD3 UR8, UP0, UPT, UR8, 0x8, URZ ;  /* 0x0000000808087890 */ /* 0x004fe2000ff1e0ff */
[----:B0-----:R-:W-:-:S04]  /*ae50*/  IMAD.WIDE R20, R20, 0xc, R12 ;  /* 0x0000000c14147825 */ /* 0x001fc800078e020c */
[----:B------:R-:W-:Y:S01]  /*ae60*/  HFMA2 R13, -RZ, RZ, 1.875, 0 ;  /* 0x3f800000ff0d7431 */ /* 0x000fe200000001ff */
[----:B------:R-:W-:Y:S01]  /*ae70*/  I2FP.F32.S32 R17, UR5 ;  /* 0x0000000500117c45 */ /* 0x000fe20008201400 */
[----:B------:R-:W-:Y:S01]  /*ae80*/  UIADD3.X UR9, UPT, UPT, URZ, UR9, URZ, UP0, !UPT ;  /* 0x00000009ff097290 */ /* 0x000fe200087fe4ff */
[----:B------:R-:W-:Y:S01]  /*ae90*/  IMAD.MOV.U32 R12, RZ, RZ, RZ ;  /* 0x000000ffff0c7224 */ /* 0x000fe200078e00ff */
[----:B------:R-:W-:-:S10]  /*aea0*/  UMOV UR4, URZ ;  /* 0x000000ff00047c82 */ /* 0x000fd40008000000 */
.L_x_158:
[----:B------:R-:W0:Y:S01]  /*aeb0*/  LDCU UR6, c[0x0][0x3d8] ;  /* 0x00007b00ff0677ac */ /* 0x000e220008000800 */
[----:B------:R-:W-:Y:S02]  /*aec0*/  IMAD.MOV.U32 R46, RZ, RZ, 0x4cbebc20 ;  /* 0x4cbebc20ff2e7424 */ /* 0x000fe400078e00ff */
[----:B------:R-:W-:Y:S01]  /*aed0*/  IMAD.MOV.U32 R0, RZ, RZ, R17 ;  /* 0x000000ffff007224 */ /* 0x000fe200078e0011 */
[----:B0-----:R-:W-:-:S09]  /*aee0*/  UISETP.GE.AND UP1, UPT, UR6, 0x1, UPT ;  /* 0x000000010600788c */ /* 0x001fd2000bf26270 */
[----:B------:R-:W-:Y:S05]  /*aef0*/  BRA.U !UP1, `(.L_x_81) ;  /* 0x00000009096c7547 */ /* 0x000fea000b800000 */
[----:B------:R-:W-:Y:S02]  /*af00*/  HFMA2 R46, -RZ, RZ, 18.96875, -1.03125 ;  /* 0x4cbebc20ff2e7431 */ /* 0x000fe400000001ff */
[----:B------:R-:W-:Y:S01]  /*af10*/  IMAD.U32 R42, RZ, RZ, UR8 ;  /* 0x00000008ff2a7e24 */ /* 0x000fe2000f8e00ff */
[----:B------:R-:W0:Y:S01]  /*af20*/  LDCU.64 UR14, c[0x0][0x388] ;  /* 0x00007100ff0e77ac */ /* 0x000e220008000a00 */
[----:B------:R-:W-:Y:S02]  /*af30*/  IMAD.U32 R43, RZ, RZ, UR9 ;  /* 0x00000009ff2b7e24 */ /* 0x000fe4000f8e00ff */
[----:B------:R-:W-:Y:S01]  /*af40*/  IMAD.MOV.U32 R0, RZ, RZ, R17 ;  /* 0x000000ffff007224 */ /* 0x000fe200078e0011 */
[----:B------:R-:W-:Y:S01]  /*af50*/  UMOV UR5, URZ ;  /* 0x000000ff00057c82 */ /* 0x000fe20008000000 */
[----:B------:R-:W-:-:S05]  /*af60*/  UMOV UR7, UR10 ;  /* 0x0000000a00077c82 */ /* 0x000fca0008000000 */
.L_x_98:
[----:B------:R-:W2:Y:S04]  /*af70*/  LDG.E R24, desc[UR12][R42.64+-0x4] ;  /* 0xfffffc0c2a187981 */ /* 0x000ea8000c1e1900 */
[----:B------:R-:W3:Y:S04]  /*af80*/  LDG.E R25, desc[UR12][R42.64+-0x8] ;  /* 0xfffff80c2a197981 */ /* 0x000ee8000c1e1900 */
[----:B------:R-:W4:Y:S01]  /*af90*/  LDG.E R27, desc[UR12][R42.64] ;  /* 0x0000000c2a1b7981 */ /* 0x000f22000c1e1900 */
[----:B0-----:R-:W-:Y:S01]  /*afa0*/  MOV R22, UR14 ;  /* 0x0000000e00167c02 */ /* 0x001fe20008000f00 */
[----:B------:R-:W-:Y:S01]  /*afb0*/  IMAD.U32 R23, RZ, RZ, UR15 ;  /* 0x0000000fff177e24 */ /* 0x000fe2000f8e00ff */
[----:B------:R-:W-:Y:S04]  /*afc0*/  BSSY.RECONVERGENT B0, `(.L_x_82) ;  /* 0x000001a000007945 */ /* 0x000fe80003800200 */
[----:B------:R0:W5:Y:S02]  /*afd0*/  LDG.E R19, desc[UR12][R22.64] ;  /* 0x0000000c16137981 */ /* 0x000164000c1e1900 */
[----:B0-----:R-:W-:-:S02]  /*afe0*/  IMAD.MOV.U32 R22, RZ, RZ, R0 ;  /* 0x000000ffff167224 */ /* 0x001fc400078e0000 */
[----:B--2---:R-:W-:Y:S01]  /*aff0*/  FADD R29, -R24, R15 ;  /* 0x0000000f181d7221 */ /* 0x004fe20000000100 */
[----:B---3--:R-:W-:-:S03]  /*b000*/  FADD R24, -R25, R16 ;  /* 0x0000001019187221 */ /* 0x008fc60000000100 */
[C---:B------:R-:W-:Y:S01]  /*b010*/  FMUL R25, R29.reuse, R29 ;  /* 0x0000001d1d197220 */ /* 0x040fe20000400000 */
[----:B------:R-:W-:Y:S01]  /*b020*/  FMUL R29, R29, R10 ;  /* 0x0000000a1d1d7220 */ /* 0x000fe20000400000 */
[----:B----4-:R-:W-:Y:S02]  /*b030*/  FADD R26, -R27, R18 ;  /* 0x000000121b1a7221 */ /* 0x010fe40000000100 */
[C---:B------:R-:W-:Y:S01]  /*b040*/  FFMA R25, R24.reuse, R24, R25 ;  /* 0x0000001818197223 */ /* 0x040fe20000000019 */
[----:B------:R-:W-:-:S03]  /*b050*/  FFMA R29, R24, R9, R29 ;  /* 0x00000009181d7223 */ /* 0x000fc6000000001d */
[C---:B------:R-:W-:Y:S01]  /*b060*/  FFMA R27, R26.reuse, R26, R25 ;  /* 0x0000001a1a1b7223 */ /* 0x040fe20000000019 */
[----:B------:R-:W-:-:S03]  /*b070*/  FFMA R29, R26, R11, R29 ;  /* 0x0000000b1a1d7223 */ /* 0x000fc6000000001d */
[----:B------:R-:W-:Y:S01]  /*b080*/  VIADD R25, R27, 0xf3000000 ;  /* 0xf30000001b197836 */ /* 0x000fe20000000000 */
[----:B------:R0:W1:Y:S01]  /*b090*/  MUFU.RSQ R28, R27 ;  /* 0x0000001b001c7308 */ /* 0x0000620000001400 */
[----:B------:R-:W-:-:S03]  /*b0a0*/  FADD R23, R29, R29 ;  /* 0x0000001d1d177221 */ /* 0x000fc60000000000 */
[----:B------:R-:W-:-:S13]  /*b0b0*/  ISETP.GT.U32.AND P0, PT, R25, 0x727fffff, PT ;  /* 0x727fffff1900780c */ /* 0x000fda0003f04070 */
[----:B01----:R-:W-:Y:S05]  /*b0c0*/  @!P0 BRA `(.L_x_83) ;  /* 0x0000000000148947 */ /* 0x003fea0003800000 */
[----:B------:R-:W-:Y:S02]  /*b0d0*/  MOV R0, R27 ;  /* 0x0000001b00007202 */ /* 0x000fe40000000f00 */
[----:B------:R-:W-:-:S07]  /*b0e0*/  MOV R24, 0xb100 ;  /* 0x0000b10000187802 */ /* 0x000fce0000000f00 */
[----:B-----5:R-:W-:Y:S05]  /*b0f0*/  CALL.REL.NOINC `($__internal_0_$__cuda_sm20_sqrt_rn_f32_slowpath) ;  /* 0x0000002c00387944 */ /* 0x020fea0003c00000 */
[----:B------:R-:W-:Y:S01]  /*b100*/  IMAD.MOV.U32 R40, RZ, RZ, R29 ;  /* 0x000000ffff287224 */ /* 0x000fe200078e001d */
[----:B------:R-:W-:Y:S06]  /*b110*/  BRA `(.L_x_84) ;  /* 0x0000000000107947 */ /* 0x000fec0003800000 */
.L_x_83:
[----:B------:R-:W-:Y:S01]  /*b120*/  FMUL.FTZ R40, R27, R28 ;  /* 0x0000001c1b287220 */ /* 0x000fe20000410000 */
[----:B------:R-:W-:-:S03]  /*b130*/  FMUL.FTZ R0, R28, 0.5 ;  /* 0x3f0000001c007820 */ /* 0x000fc60000410000 */
[----:B------:R-:W-:-:S04]  /*b140*/  FFMA R25, -R40, R40, R27 ;  /* 0x0000002828197223 */ /* 0x000fc8000000011b */
[----:B------:R-:W-:-:S07]  /*b150*/  FFMA R40, R25, R0, R40 ;  /* 0x0000000019287223 */ /* 0x000fce0000000028 */
.L_x_84:
[----:B------:R-:W-:Y:S05]  /*b160*/  BSYNC.RECONVERGENT B0 ;  /* 0x0000000000007941 */ /* 0x000fea0003800200 */
.L_x_82:
[----:B------:R-:W0:Y:S01]  /*b170*/  F2F.F64.F32 R48, R40 ;  /* 0x0000002800307310 */ /* 0x000e220000201800 */
[----:B------:R-:W-:Y:S01]  /*b180*/  BSSY.RECONVERGENT B0, `(.L_x_85) ;  /* 0x0000004000007945 */ /* 0x000fe20003800200 */
[----:B------:R-:W-:Y:S01]  /*b190*/  MOV R0, 0xb1c0 ;  /* 0x0000b1c000007802 */ /* 0x000fe20000000f00 */
[----:B0-----:R-:W-:-:S11]  /*b1a0*/  DADD R28, -RZ, |R48| ;  /* 0x00000000ff1c7229 */ /* 0x001fd60000000530 */
[----:B-----5:R-:W-:Y:S05]  /*b1b0*/  CALL.REL.NOINC `($_Z9rt_kernelP6float3PfS1_S1_S0_S0_S0_S0_S0_S0_P6float2i$__internal_accurate_pow) ;  /* 0x0000003000f47944 */ /* 0x020fea0003c00000 */
[----:B------:R-:W-:Y:S05]  /*b1c0*/  BSYNC.RECONVERGENT B0 ;  /* 0x0000000000007941 */ /* 0x000fea0003800200 */
.L_x_85:
[----:B------:R-:W-:Y:S01]  /*b1d0*/  DADD R26, R48, 2 ;  /* 0x40000000301a7429 */ /* 0x000fe20000000000 */
[----:B------:R-:W0:Y:S01]  /*b1e0*/  F2F.F64.F32 R44, R19 ;  /* 0x00000013002c7310 */ /* 0x000e220000201800 */
[C---:B------:R-:W-:Y:S01]  /*b1f0*/  FSETP.NEU.AND P0, PT, R40.reuse, RZ, PT ;  /* 0x000000ff2800720b */ /* 0x040fe20003f0d000 */
[----:B------:R-:W-:Y:S01]  /*b200*/  BSSY.RECONVERGENT B0, `(.L_x_86) ;  /* 0x0000010000007945 */ /* 0x000fe20003800200 */
[----:B------:R-:W-:Y:S02]  /*b210*/  FSETP.NEU.AND P2, PT, R40, 1, PT ;  /* 0x3f8000002800780b */ /* 0x000fe40003f4d000 */
[----:B------:R-:W-:Y:S02]  /*b220*/  FSEL R25, R28, RZ, P0 ;  /* 0x000000ff1c197208 */ /* 0x000fe40000000000 */
[----:B------:R-:W-:Y:S02]  /*b230*/  FSEL R24, R24, RZ, P0 ;  /* 0x000000ff18187208 */ /* 0x000fe40000000000 */
[----:B------:R-:W-:-:S04]  /*b240*/  LOP3.LUT R0, R27, 0x7ff00000, RZ, 0xc0, !PT ;  /* 0x7ff000001b007812 */ /* 0x000fc800078ec0ff */
[----:B------:R-:W-:Y:S01]  /*b250*/  ISETP.NE.AND P1, PT, R0, 0x7ff00000, PT ;  /* 0x7ff000000000780c */ /* 0x000fe20003f25270 */
[----:B0-----:R-:W-:-:S10]  /*b260*/  DADD R26, -RZ, |R44| ;  /* 0x00000000ff1a7229 */ /* 0x001fd4000000052c */
[----:B------:R-:W-:Y:S02]  /*b270*/  IMAD.MOV.U32 R28, RZ, RZ, R26 ;  /* 0x000000ffff1c7224 */ /* 0x000fe400078e001a */
[----:B------:R-:W-:Y:S01]  /*b280*/  IMAD.MOV.U32 R29, RZ, RZ, R27 ;  /* 0x000000ffff1d7224 */ /* 0x000fe200078e001b */
[----:B------:R-:W-:Y:S06]  /*b290*/  @P1 BRA `(.L_x_87) ;  /* 0x0000000000181947 */ /* 0x000fec0003800000 */
[----:B------:R-:W-:-:S13]  /*b2a0*/  FSETP.NAN.AND P0, PT, R40, R40, PT ;  /* 0x000000282800720b */ /* 0x000fda0003f08000 */
[----:B------:R-:W-:Y:S01]  /*b2b0*/  @P0 DADD R24, R48, 2 ;  /* 0x4000000030180429 */ /* 0x000fe20000000000 */
[----:B------:R-:W-:Y:S10]  /*b2c0*/  @P0 BRA `(.L_x_87) ;  /* 0x00000000000c0947 */ /* 0x000ff40003800000 */
[----:B------:R-:W-:-:S14]  /*b2d0*/  DSETP.NEU.AND P0, PT, |R48|, +INF , PT ;  /* 0x7ff000003000742a */ /* 0x000fdc0003f0d200 */
[----:B------:R-:W-:Y:S01]  /*b2e0*/  @!P0 MOV R24, 0x0 ;  /* 0x0000000000188802 */ /* 0x000fe20000000f00 */
[----:B------:R-:W-:-:S07]  /*b2f0*/  @!P0 IMAD.MOV.U32 R25, RZ, RZ, 0x7ff00000 ;  /* 0x7ff00000ff198424 */ /* 0x000fce00078e00ff */
.L_x_87:
[----:B------:R-:W-:Y:S05]  /*b300*/  BSYNC.RECONVERGENT B0 ;  /* 0x0000000000007941 */ /* 0x000fea0003800200 */
.L_x_86:
[----:B------:R-:W-:Y:S01]  /*b310*/  BSSY.RECONVERGENT B0, `(.L_x_88) ;  /* 0x0000005000007945 */ /* 0x000fe20003800200 */
[----:B------:R-:W-:Y:S02]  /*b320*/  FSEL R48, R24, RZ, P2 ;  /* 0x000000ff18307208 */ /* 0x000fe40001000000 */
[----:B------:R-:W-:Y:S02]  /*b330*/  FSEL R49, R25, 1.875, P2 ;  /* 0x3ff0000019317808 */ /* 0x000fe40001000000 */
[----:B------:R-:W-:-:S07]  /*b340*/  MOV R0, 0xb360 ;  /* 0x0000b36000007802 */ /* 0x000fce0000000f00 */
[----:B------:R-:W-:Y:S05]  /*b350*/  CALL.REL.NOINC `($_Z9rt_kernelP6float3PfS1_S1_S0_S0_S0_S0_S0_S0_P6float2i$__internal_accurate_pow) ;  /* 0x00000030008c7944 */ /* 0x000fea0003c00000 */
[----:B------:R-:W-:Y:S05]  /*b360*/  BSYNC.RECONVERGENT B0 ;  /* 0x0000000000007941 */ /* 0x000fea0003800200 */
.L_x_88:
[----:B------:R-:W-:Y:S01]  /*b370*/  DADD R26, R44, 2 ;  /* 0x400000002c1a7429 */ /* 0x000fe20000000000 */
[----:B------:R0:W1:Y:S01]  /*b380*/  F2F.F64.F32 R40, R23 ;  /* 0x0000001700287310 */ /* 0x0000620000201800 */
[C---:B------:R-:W-:Y:S02]  /*b390*/  FSETP.NEU.AND P0, PT, R19.reuse, RZ, PT ;  /* 0x000000ff1300720b */ /* 0x040fe40003f0d000 */
[----:B------:R-:W-:Y:S02]  /*b3a0*/  FSETP.NEU.AND P2, PT, R19, 1, PT ;  /* 0x3f8000001300780b */ /* 0x000fe40003f4d000 */
[----:B------:R-:W-:Y:S02]  /*b3b0*/  FSEL R24, R24, RZ, P0 ;  /* 0x000000ff18187208 */ /* 0x000fe40000000000 */
[----:B------:R-:W-:Y:S02]  /*b3c0*/  FSEL R25, R28, RZ, P0 ;  /* 0x000000ff1c197208 */ /* 0x000fe40000000000 */
[----:B------:R-:W-:-:S04]  /*b3d0*/  LOP3.LUT R26, R27, 0x7ff00000, RZ, 0xc0, !PT ;  /* 0x7ff000001b1a7812 */ /* 0x000fc800078ec0ff */
[----:B------:R-:W-:-:S13]  /*b3e0*/  ISETP.NE.AND P1, PT, R26, 0x7ff00000, PT ;  /* 0x7ff000001a00780c */ /* 0x000fda0003f25270 */
[----:B01----:R-:W-:Y:S05]  /*b3f0*/  @P1 BRA `(.L_x_89) ;  /* 0x0000000000181947 */ /* 0x003fea0003800000 */
[----:B------:R-:W-:-:S13]  /*b400*/  FSETP.NAN.AND P0, PT, R19, R19, PT ;  /* 0x000000131300720b */ /* 0x000fda0003f08000 */
[----:B------:R-:W-:Y:S01]  /*b410*/  @P0 DADD R24, R44, 2 ;  /* 0x400000002c180429 */ /* 0x000fe20000000000 */
[----:B------:R-:W-:Y:S10]  /*b420*/  @P0 BRA `(.L_x_89) ;  /* 0x00000000000c0947 */ /* 0x000ff40003800000 */
[----:B------:R-:W-:-:S14]  /*b430*/  DSETP.NEU.AND P0, PT, |R44|, +INF , PT ;  /* 0x7ff000002c00742a */ /* 0x000fdc0003f0d200 */
[----:B------:R-:W-:Y:S02]  /*b440*/  @!P0 IMAD.MOV.U32 R24, RZ, RZ, 0x0 ;  /* 0x00000000ff188424 */ /* 0x000fe400078e00ff */
[----:B------:R-:W-:-:S07]  /*b450*/  @!P0 IMAD.MOV.U32 R25, RZ, RZ, 0x7ff00000 ;  /* 0x7ff00000ff198424 */ /* 0x000fce00078e00ff */
.L_x_89:
[----:B------:R-:W-:Y:S01]  /*b460*/  FSEL R24, R24, RZ, P2 ;  /* 0x000000ff18187208 */ /* 0x000fe20001000000 */
[----:B------:R-:W-:Y:S01]  /*b470*/  DADD R28, -RZ, |R40| ;  /* 0x00000000ff1c7229 */ /* 0x000fe20000000528 */
[----:B------:R-:W-:Y:S01]  /*b480*/  FSEL R25, R25, 1.875, P2 ;  /* 0x3ff0000019197808 */ /* 0x000fe20001000000 */
[----:B------:R-:W-:Y:S01]  /*b490*/  BSSY.RECONVERGENT B0, `(.L_x_90) ;  /* 0x0000005000007945 */ /* 0x000fe20003800200 */
[----:B------:R-:W-:-:S04]  /*b4a0*/  MOV R0, 0xb4e0 ;  /* 0x0000b4e000007802 */ /* 0x000fc80000000f00 */
[----:B------:R-:W-:-:S06]  /*b4b0*/  DADD R48, R48, -R24 ;  /* 0x0000000030307229 */ /* 0x000fcc0000000818 */
[----:B------:R0:W1:Y:S05]  /*b4c0*/  F2F.F32.F64 R19, R48 ;  /* 0x0000003000137310 */ /* 0x00006a0000301000 */
[----:B01----:R-:W-:Y:S05]  /*b4d0*/  CALL.REL.NOINC `($_Z9rt_kernelP6float3PfS1_S1_S0_S0_S0_S0_S0_S0_P6float2i$__internal_accurate_pow) ;  /* 0x00000030002c7944 */ /* 0x003fea0003c00000 */
[----:B------:R-:W-:Y:S05]  /*b4e0*/  BSYNC.RECONVERGENT B0 ;  /* 0x0000000000007941 */ /* 0x000fea0003800200 */
.L_x_90:
[----:B------:R-:W-:Y:S01]  /*b4f0*/  DADD R26, R40, 2 ;  /* 0x40000000281a7429 */ /* 0x000fe20000000000 */
[----:B------:R-:W-:Y:S01]  /*b500*/  FMUL R19, R19, -4 ;  /* 0xc080000013137820 */ /* 0x000fe20000400000 */
[C---:B------:R-:W-:Y:S01]  /*b510*/  FSETP.NEU.AND P0, PT, R23.reuse, RZ, PT ;  /* 0x000000ff1700720b */ /* 0x040fe20003f0d000 */
[----:B------:R-:W-:Y:S01]  /*b520*/  BSSY.RECONVERGENT B0, `(.L_x_91) ;  /* 0x000000e000007945 */ /* 0x000fe20003800200 */
[----:B------:R-:W-:Y:S02]  /*b530*/  FSETP.NEU.AND P2, PT, R23, 1, PT ;  /* 0x3f8000001700780b */ /* 0x000fe40003f4d000 */
[----:B------:R-:W-:Y:S02]  /*b540*/  FSEL R24, R24, RZ, P0 ;  /* 0x000000ff18187208 */ /* 0x000fe40000000000 */
[----:B------:R-:W-:Y:S02]  /*b550*/  FSEL R25, R28, RZ, P0 ;  /* 0x000000ff1c197208 */ /* 0x000fe40000000000 */
[----:B------:R-:W-:-:S02]  /*b560*/  LOP3.LUT R0, R27, 0x7ff00000, RZ, 0xc0, !PT ;  /* 0x7ff000001b007812 */ /* 0x000fc400078ec0ff */
[----:B------:R0:W1:Y:S02]  /*b570*/  F2F.F64.F32 R26, R19 ;  /* 0x00000013001a7310 */ /* 0x0000640000201800 */
[----:B------:R-:W-:-:S13]  /*b580*/  ISETP.NE.AND P1, PT, R0, 0x7ff00000, PT ;  /* 0x7ff000000000780c */ /* 0x000fda0003f25270 */
[----:B01----:R-:W-:Y:S05]  /*b590*/  @P1 BRA `(.L_x_92) ;  /* 0x0000000000181947 */ /* 0x003fea0003800000 */
[----:B------:R-:W-:-:S13]  /*b5a0*/  FSETP.NAN.AND P0, PT, R23, R23, PT ;  /* 0x000000171700720b */ /* 0x000fda0003f08000 */
[----:B------:R-:W-:Y:S01]  /*b5b0*/  @P0 DADD R24, R40, 2 ;  /* 0x4000000028180429 */ /* 0x000fe20000000000 */
[----:B------:R-:W-:Y:S10]  /*b5c0*/  @P0 BRA `(.L_x_92) ;  /* 0x00000000000c0947 */ /* 0x000ff40003800000 */
[----:B------:R-:W-:-:S14]  /*b5d0*/  DSETP.NEU.AND P0, PT, |R40|, +INF , PT ;  /* 0x7ff000002800742a */ /* 0x000fdc0003f0d200 */
[----:B------:R-:W-:Y:S01]  /*b5e0*/  @!P0 MOV R24, 0x0 ;  /* 0x0000000000188802 */ /* 0x000fe20000000f00 */
[----:B------:R-:W-:-:S07]  /*b5f0*/  @!P0 IMAD.MOV.U32 R25, RZ, RZ, 0x7ff00000 ;  /* 0x7ff00000ff198424 */ /* 0x000fce00078e00ff */
.L_x_92:
[----:B------:R-:W-:Y:S05]  /*b600*/  BSYNC.RECONVERGENT B0 ;  /* 0x0000000000007941 */ /* 0x000fea0003800200 */
.L_x_91:
[----:B------:R-:W-:Y:S01]  /*b610*/  FSEL R24, R24, RZ, P2 ;  /* 0x000000ff18187208 */ /* 0x000fe20001000000 */
[----:B------:R-:W-:Y:S01]  /*b620*/  BSSY.RECONVERGENT B0, `(.L_x_93) ;  /* 0x000001c000007945 */ /* 0x000fe20003800200 */
[----:B------:R-:W-:Y:S01]  /*b630*/  FSEL R25, R25, 1.875, P2 ;  /* 0x3ff0000019197808 */ /* 0x000fe20001000000 */
[----:B------:R-:W-:-:S05]  /*b640*/  IMAD.MOV.U32 R19, RZ, RZ, 0x4cbebc20 ;  /* 0x4cbebc20ff137424 */ /* 0x000fca00078e00ff */
[----:B------:R-:W-:-:S06]  /*b650*/  DADD R26, R26, R24 ;  /* 0x000000001a1a7229 */ /* 0x000fcc0000000018 */
[----:B------:R-:W0:Y:S02]  /*b660*/  F2F.F32.F64 R0, R26 ;  /* 0x0000001a00007310 */ /* 0x000e240000301000 */
[----:B0-----:R-:W-:-:S13]  /*b670*/  FSETP.GT.AND P0, PT, R0, RZ, PT ;  /* 0x000000ff0000720b */ /* 0x001fda0003f04000 */
[----:B------:R-:W-:Y:S05]  /*b680*/  @!P0 BRA `(.L_x_94) ;  /* 0x0000000000548947 */ /* 0x000fea0003800000 */
[----:B------:R-:W-:Y:S01]  /*b690*/  VIADD R24, R0, 0xf3000000 ;  /* 0xf300000000187836 */ /* 0x000fe20000000000 */
[----:B------:R0:W1:Y:S01]  /*b6a0*/  MUFU.RSQ R25, R0 ;  /* 0x0000000000197308 */ /* 0x0000620000001400 */
[----:B------:R-:W-:Y:S03]  /*b6b0*/  BSSY.RECONVERGENT B1, `(.L_x_95) ;  /* 0x000000a000017945 */ /* 0x000fe60003800200 */
[----:B------:R-:W-:-:S13]  /*b6c0*/  ISETP.GT.U32.AND P0, PT, R24, 0x727fffff, PT ;  /* 0x727fffff1800780c */ /* 0x000fda0003f04070 */
[----:B01----:R-:W-:Y:S05]  /*b6d0*/  @!P0 BRA `(.L_x_96) ;  /* 0x00000000000c8947 */ /* 0x003fea0003800000 */
[----:B------:R-:W-:-:S07]  /*b6e0*/  MOV R24, 0xb700 ;  /* 0x0000b70000187802 */ /* 0x000fce0000000f00 */
[----:B------:R-:W-:Y:S05]  /*b6f0*/  CALL.REL.NOINC `($__internal_0_$__cuda_sm20_sqrt_rn_f32_slowpath) ;  /* 0x0000002400b87944 */ /* 0x000fea0003c00000 */
[----:B------:R-:W-:Y:S05]  /*b700*/  BRA `(.L_x_97) ;  /* 0x0000000000107947 */ /* 0x000fea0003800000 */
.L_x_96:
[----:B------:R-:W-:Y:S01]  /*b710*/  FMUL.FTZ R29, R0, R25 ;  /* 0x00000019001d7220 */ /* 0x000fe20000410000 */
[----:B------:R-:W-:-:S03]  /*b720*/  FMUL.FTZ R24, R25, 0.5 ;  /* 0x3f00000019187820 */ /* 0x000fc60000410000 */
[----:B------:R-:W-:-:S04]  /*b730*/  FFMA R0, -R29, R29, R0 ;  /* 0x0000001d1d007223 */ /* 0x000fc80000000100 */
[----:B------:R-:W-:-:S07]  /*b740*/  FFMA R29, R0, R24, R29 ;  /* 0x00000018001d7223 */ /* 0x000fce000000001d */
.L_x_97:
[----:B------:R-:W-:Y:S05]  /*b750*/  BSYNC.RECONVERGENT B1 ;  /* 0x0000000000017941 */ /* 0x000fea0003800200 */
.L_x_95:
[C-C-:B------:R-:W-:Y:S01]  /*b760*/  FADD R0, -R23.reuse, -R29.reuse ;  /* 0x8000001d17007221 */ /* 0x140fe20000000100 */
[----:B------:R-:W-:-:S03]  /*b770*/  FADD R23, -R23, R29 ;  /* 0x0000001d17177221 */ /* 0x000fc60000000100 */
[----:B------:R-:W-:Y:S01]  /*b780*/  FMUL R0, R0, 0.5 ;  /* 0x3f00000000007820 */ /* 0x000fe20000400000 */
[----:B------:R-:W-:-:S04]  /*b790*/  FMUL R23, R23, 0.5 ;  /* 0x3f00000017177820 */ /* 0x000fc80000400000 */
[----:B------:R-:W-:-:S04]  /*b7a0*/  FSETP.GT.AND P0, PT, R0, RZ, PT ;  /* 0x000000ff0000720b */ /* 0x000fc80003f04000 */
[----:B------:R-:W-:-:S13]  /*b7b0*/  FSETP.LEU.OR P0, PT, R23, RZ, !P0 ;  /* 0x000000ff1700720b */ /* 0x000fda000470b400 */
[----:B------:R-:W-:-:S04]  /*b7c0*/  @!P0 FSETP.GEU.AND P1, PT, R23, R0, PT ;  /* 0x000000001700820b */ /* 0x000fc80003f2e000 */
[----:B------:R-:W-:-:S09]  /*b7d0*/  @!P0 FSEL R19, R23, R0, !P1 ;  /* 0x0000000017138208 */ /* 0x000fd20004800000 */
.L_x_94:
[----:B------:R-:W-:Y:S05]  /*b7e0*/  BSYNC.RECONVERGENT B0 ;  /* 0x0000000000007941 */ /* 0x000fea0003800200 */
.L_x_93:
[CC--:B------:R-:W-:Y:S01]  /*b7f0*/  FSETP.GEU.AND P0, PT, R19.reuse, R46.reuse, PT ;  /* 0x0000002e1300720b */ /* 0x0c0fe20003f0e000 */
[----:B------:R-:W-:Y:S01]  /*b800*/  UIADD3 UR14, UP0, UPT, UR14, 0x4, URZ ;  /* 0x000000040e0e7890 */ /* 0x000fe2000ff1e0ff */
[----:B------:R-:W-:Y:S01]  /*b810*/  IADD3 R42, P1, PT, R42, 0xc, RZ ;  /* 0x0000000c2a2a7810 */ /* 0x000fe20007f3e0ff */
[----:B------:R-:W-:Y:S01]  /*b820*/  UIADD3 UR7, UPT, UPT, UR7, 0x1, URZ ;  /* 0x0000000107077890 */ /* 0x000fe2000fffe0ff */
[----:B------:R-:W-:Y:S01]  /*b830*/  FSEL R46, R19, R46, !P0 ;  /* 0x0000002e132e7208 */ /* 0x000fe20004000000 */
[----:B------:R-:W-:Y:S01]  /*b840*/  UIADD3.X UR15, UPT, UPT, URZ, UR15, URZ, UP0, !UPT ;  /* 0x0000000fff0f7290 */ /* 0x000fe200087fe4ff */
[----:B------:R-:W-:Y:S01]  /*b850*/  IADD3.X R43, PT, PT, RZ, R43, RZ, P1, !PT ;  /* 0x0000002bff2b7210 */ /* 0x000fe20000ffe4ff */
[----:B------:R-:W-:-:S06]  /*b860*/  UISETP.NE.AND UP0, UPT, UR7, URZ, UPT ;  /* 0x000000ff0700728c */ /* 0x000fcc000bf05270 */
[----:B------:R-:W-:Y:S01]  /*b870*/  @!P0 I2FP.F32.U32 R22, UR5 ;  /* 0x0000000500168c45 */ /* 0x000fe20008201000 */
[----:B------:R-:W-:-:S04]  /*b880*/  UIADD3 UR5, UPT, UPT, UR5, 0x1, URZ ;  /* 0x0000000105057890 */ /* 0x000fc8000fffe0ff */
[----:B------:R-:W-:Y:S01]  /*b890*/  IMAD.MOV.U32 R0, RZ, RZ, R22 ;  /* 0x000000ffff007224 */ /* 0x000fe200078e0016 */
[----:B------:R-:W-:Y:S07]  /*b8a0*/  BRA.U UP0, `(.L_x_98) ;  /* 0xfffffff500b07547 */ /* 0x000fee000b83ffff */
.L_x_81:
[----:B------:R-:W0:Y:S01]  /*b8b0*/  LDCU UR6, c[0x0][0x3d8] ;  /* 0x00007b00ff0677ac */ /* 0x000e220008000800 */
[----:B------:R-:W0:Y:S02]  /*b8c0*/  F2I.TRUNC.NTZ R19, R0 ;  /* 0x0000000000137305 */ /* 0x000e24000020f100 */
[----:B0-----:R-:W-:-:S13]  /*b8d0*/  ISETP.GT.AND P0, PT, R19, UR6, PT ;  /* 0x0000000613007c0c */ /* 0x001fda000bf04270 */
[----:B------:R-:W-:Y:S05]  /*b8e0*/  @P0 EXIT ;  /* 0x000000000000094d */ /* 0x000fea0003800000 */
[----:B------:R-:W0:Y:S02]  /*b8f0*/  LDC.64 R22, c[0x0][0x3a0] ;  /* 0x0000e800ff167b82 */ /* 0x000e240000000a00 */
[----:B0-----:R-:W-:-:S05]  /*b900*/  IMAD.WIDE R22, R19, 0xc, R22 ;  /* 0x0000000c13167825 */ /* 0x001fca00078e0216 */
[----:B------:R-:W2:Y:S04]  /*b910*/  LDG.E R25, desc[UR12][R22.64+0x4] ;  /* 0x0000040c16197981 */ /* 0x000ea8000c1e1900 */
[----:B------:R-:W3:Y:S04]  /*b920*/  LDG.E R0, desc[UR12][R22.64] ;  /* 0x0000000c16007981 */ /* 0x000ee8000c1e1900 */
[----:B------:R-:W4:Y:S01]  /*b930*/  LDG.E R27, desc[UR12][R22.64+0x8] ;  /* 0x0000080c161b7981 */ /* 0x000f22000c1e1900 */
[C---:B------:R-:W-:Y:S01]  /*b940*/  FFMA R44, R46.reuse, R10, R15 ;  /* 0x0000000a2e2c7223 */ /* 0x040fe2000000000f */
[C---:B------:R-:W-:Y:S01]  /*b950*/  FFMA R45, R46.reuse, R9, R16 ;  /* 0x000000092e2d7223 */ /* 0x040fe20000000010 */
[----:B------:R-:W-:Y:S01]  /*b960*/  FFMA R46, R46, R11, R18 ;  /* 0x0000000b2e2e7223 */ /* 0x000fe20000000012 */
[----:B------:R-:W-:Y:S01]  /*b970*/  BSSY.RECONVERGENT B0, `(.L_x_99) ;  /* 0x0000014000007945 */ /* 0x000fe20003800200 */
[----:B--2---:R-:W-:Y:S01]  /*b980*/  FADD R15, R44, -R25 ;  /* 0x800000192c0f7221 */ /* 0x004fe20000000000 */
[----:B---3--:R-:W-:-:S03]  /*b990*/  FADD R18, R45, -R0 ;  /* 0x800000002d127221 */ /* 0x008fc60000000000 */
[----:B------:R-:W-:Y:S01]  /*b9a0*/  FMUL R25, R15, R15 ;  /* 0x0000000f0f197220 */ /* 0x000fe20000400000 */
[----:B----4-:R-:W-:-:S03]  /*b9b0*/  FADD R16, R46, -R27 ;  /* 0x8000001b2e107221 */ /* 0x010fc60000000000 */
[----:B------:R-:W-:-:S04]  /*b9c0*/  FFMA R25, R18, R18, R25 ;  /* 0x0000001212197223 */ /* 0x000fc80000000019 */
[----:B------:R-:W-:-:S04]  /*b9d0*/  FFMA R24, R16, R16, R25 ;  /* 0x0000001010187223 */ /* 0x000fc80000000019 */
[----:B------:R-:W-:Y:S01]  /*b9e0*/  VIADD R0, R24, 0xf3000000 ;  /* 0xf300000018007836 */ /* 0x000fe20000000000 */
[----:B------:R0:W1:Y:S04]  /*b9f0*/  MUFU.RSQ R23, R24 ;  /* 0x0000001800177308 */ /* 0x0000680000001400 */
[----:B------:R-:W-:-:S13]  /*ba00*/  ISETP.GT.U32.AND P0, PT, R0, 0x727fffff, PT ;  /* 0x727fffff0000780c */ /* 0x000fda0003f04070 */
[----:B01----:R-:W-:Y:S05]  /*ba10*/  @!P0 BRA `(.L_x_100) ;  /* 0x0000000000148947 */ /* 0x003fea0003800000 */
[----:B------:R-:W-:Y:S01]  /*ba20*/  IMAD.MOV.U32 R0, RZ, RZ, R24 ;  /* 0x000000ffff007224 */ /* 0x000fe200078e0018 */
[----:B------:R-:W-:-:S07]  /*ba30*/  MOV R24, 0xba50 ;  /* 0x0000ba5000187802 */ /* 0x000fce0000000f00 */
[----:B------:R-:W-:Y:S05]  /*ba40*/  CALL.REL.NOINC `($__internal_0_$__cuda_sm20_sqrt_rn_f32_slowpath) ;  /* 0x0000002000e47944 */ /* 0x000fea0003c00000 */
[----:B------:R-:W-:Y:S01]  /*ba50*/  MOV R27, R29 ;  /* 0x0000001d001b7202 */ /* 0x000fe20000000f00 */
[----:B------:R-:W-:Y:S06]  /*ba60*/  BRA `(.L_x_101) ;  /* 0x0000000000107947 */ /* 0x000fec0003800000 */
.L_x_100:
[----:B------:R-:W-:Y:S01]  /*ba70*/  FMUL.FTZ R27, R24, R23 ;  /* 0x00000017181b7220 */ /* 0x000fe20000410000 */
[----:B------:R-:W-:-:S03]  /*ba80*/  FMUL.FTZ R22, R23, 0.5 ;  /* 0x3f00000017167820 */ /* 0x000fc60000410000 */
[----:B------:R-:W-:-:S04]  /*ba90*/  FFMA R0, -R27, R27, R24 ;  /* 0x0000001b1b007223 */ /* 0x000fc80000000118 */
[----:B------:R-:W-:-:S07]  /*baa0*/  FFMA R27, R0, R22, R27 ;  /* 0x00000016001b7223 */ /* 0x000fce000000001b */
.L_x_101:
[----:B------:R-:W-:Y:S05]  /*bab0*/  BSYNC.RECONVERGENT B0 ;  /* 0x0000000000007941 */ /* 0x000fea0003800200 */
.L_x_99:
        /* <DEDUP_REMOVED lines=14> */
.L_x_103:
[----:B------:R-:W-:Y:S05]  /*bba0*/  BSYNC.RECONVERGENT B2 ;  /* 0x0000000000027941 */ /* 0x000fea0003800200 */
.L_x_102:
        /* <DEDUP_REMOVED lines=9> */
[----:B------:R-:W-:Y:S01]  /*bc40*/  MOV R0, R15 ;  /* 0x0000000f00007202 */ /* 0x000fe20000000f00 */
[----:B------:R-:W-:Y:S01]  /*bc50*/  IMAD.MOV.U32 R23, RZ, RZ, R27 ;  /* 0x000000ffff177224 */ /* 0x000fe200078e001b */
[----:B------:R-:W-:-:S07]  /*bc60*/  MOV R22, 0xbc80 ;  /* 0x0000bc8000167802 */ /* 0x000fce0000000f00 */
[----:B------:R-:W-:Y:S05]  /*bc70*/  CALL.REL.NOINC `($__internal_1_$__cuda_sm3x_div_rn_noftz_f32_slowpath) ;  /* 0x0000002000ac7944 */ /* 0x000fea0003c00000 */
[----:B------:R-:W-:-:S07]  /*bc80*/  IMAD.MOV.U32 R47, RZ, RZ, R0 ;  /* 0x000000ffff2f7224 */ /* 0x000fce00078e0000 */
.L_x_105:
[----:B------:R-:W-:Y:S05]  /*bc90*/  BSYNC.RECONVERGENT B2 ;  /* 0x0000000000027941 */ /* 0x000fea0003800200 */
.L_x_104:
        /* <DEDUP_REMOVED lines=10> */
[----:B------:R-:W-:Y:S02]  /*bd40*/  MOV R23, R27 ;  /* 0x0000001b00177202 */ /* 0x000fe40000000f00 */
[----:B------:R-:W-:-:S07]  /*bd50*/  MOV R22, 0xbd70 ;  /* 0x0000bd7000167802 */ /* 0x000fce0000000f00 */
[----:B------:R-:W-:Y:S05]  /*bd60*/  CALL.REL.NOINC `($__internal_1_$__cuda_sm3x_div_rn_noftz_f32_slowpath) ;  /* 0x0000002000707944 */ /* 0x000fea0003c00000 */
[----:B------:R-:W-:-:S07]  /*bd70*/  IMAD.MOV.U32 R50, RZ, RZ, R0 ;  /* 0x000000ffff327224 */ /* 0x000fce00078e0000 */
.L_x_107:
[----:B------:R-:W-:Y:S05]  /*bd80*/  BSYNC.RECONVERGENT B2 ;  /* 0x0000000000027941 */ /* 0x000fea0003800200 */
.L_x_106:
[----:B------:R-:W-:Y:S01]  /*bd90*/  FFMA R15, R47, 9.9999997473787516356e-06, R44 ;  /* 0x3727c5ac2f0f7823 */ /* 0x000fe2000000002c */
[----:B------:R-:W-:Y:S01]  /*bda0*/  FFMA R16, R48, 9.9999997473787516356e-06, R45 ;  /* 0x3727c5ac30107823 */ /* 0x000fe2000000002d */
[----:B------:R-:W-:Y:S01]  /*bdb0*/  FFMA R18, R50, 9.9999997473787516356e-06, R46 ;  /* 0x3727c5ac32127823 */ /* 0x000fe2000000002e */
[----:B------:R-:W-:Y:S01]  /*bdc0*/  BSSY.RECONVERGENT B0, `(.L_x_108) ;  /* 0x0000013000007945 */ /* 0x000fe20003800200 */
[----:B------:R-:W-:Y:S01]  /*bdd0*/  FADD R27, R3, -R15 ;  /* 0x8000000f031b7221 */ /* 0x000fe20000000000 */
[----:B------:R-:W-:Y:S01]  /*bde0*/  FADD R22, R2, -R16 ;  /* 0x8000001002167221 */ /* 0x000fe20000000000 */
[----:B------:R-:W-:Y:S02]  /*bdf0*/  FADD R26, R4, -R18 ;  /* 0x80000012041a7221 */ /* 0x000fe40000000000 */
[----:B------:R-:W-:-:S04]  /*be00*/  FMUL R23, R27, R27 ;  /* 0x0000001b1b177220 */ /* 0x000fc80000400000 */
[----:B------:R-:W-:-:S04]  /*be10*/  FFMA R23, R22, R22, R23 ;  /* 0x0000001616177223 */ /* 0x000fc80000000017 */
[----:B------:R-:W-:-:S04]  /*be20*/  FFMA R0, R26, R26, R23 ;  /* 0x0000001a1a007223 */ /* 0x000fc80000000017 */
[----:B------:R-:W-:Y:S01]  /*be30*/  VIADD R24, R0, 0xf3000000 ;  /* 0xf300000000187836 */ /* 0x000fe20000000000 */
[----:B------:R0:W1:Y:S04]  /*be40*/  MUFU.RSQ R23, R0 ;  /* 0x0000000000177308 */ /* 0x0000680000001400 */
[----:B------:R-:W-:-:S13]  /*be50*/  ISETP.GT.U32.AND P0, PT, R24, 0x727fffff, PT ;  /* 0x727fffff1800780c */ /* 0x000fda0003f04070 */
[----:B01----:R-:W-:Y:S05]  /*be60*/  @!P0 BRA `(.L_x_109) ;  /* 0x0000000000108947 */ /* 0x003fea0003800000 */
[----:B------:R-:W-:-:S07]  /*be70*/  MOV R24, 0xbe90 ;  /* 0x0000be9000187802 */ /* 0x000fce0000000f00 */
[----:B------:R-:W-:Y:S05]  /*be80*/  CALL.REL.NOINC `($__internal_0_$__cuda_sm20_sqrt_rn_f32_slowpath) ;  /* 0x0000001c00d47944 */ /* 0x000fea0003c00000 */
[----:B------:R-:W-:Y:S01]  /*be90*/  IMAD.MOV.U32 R33, RZ, RZ, R29 ;  /* 0x000000ffff217224 */ /* 0x000fe200078e001d */
[----:B------:R-:W-:Y:S06]  /*bea0*/  BRA `(.L_x_110) ;  /* 0x0000000000107947 */ /* 0x000fec0003800000 */
.L_x_109:
[----:B------:R-:W-:Y:S01]  /*beb0*/  FMUL.FTZ R33, R0, R23 ;  /* 0x0000001700217220 */ /* 0x000fe20000410000 */
[----:B------:R-:W-:-:S03]  /*bec0*/  FMUL.FTZ R23, R23, 0.5 ;  /* 0x3f00000017177820 */ /* 0x000fc60000410000 */
[----:B------:R-:W-:-:S04]  /*bed0*/  FFMA R0, -R33, R33, R0 ;  /* 0x0000002121007223 */ /* 0x000fc80000000100 */
[----:B------:R-:W-:-:S07]  /*bee0*/  FFMA R33, R0, R23, R33 ;  /* 0x0000001700217223 */ /* 0x000fce0000000021 */
.L_x_110:
[----:B------:R-:W-:Y:S05]  /*bef0*/  BSYNC.RECONVERGENT B0 ;  /* 0x0000000000007941 */ /* 0x000fea0003800200 */
.L_x_108:
        /* <DEDUP_REMOVED lines=14> */
.L_x_112:
[----:B------:R-:W-:Y:S05]  /*bfe0*/  BSYNC.RECONVERGENT B2 ;  /* 0x0000000000027941 */ /* 0x000fea0003800200 */
.L_x_111:
        /* <DEDUP_REMOVED lines=14> */
.L_x_114:
[----:B------:R-:W-:Y:S05]  /*c0d0*/  BSYNC.RECONVERGENT B2 ;  /* 0x0000000000027941 */ /* 0x000fea0003800200 */
.L_x_113:
        /* <DEDUP_REMOVED lines=13> */
[----:B------:R-:W-:-:S07]  /*c1b0*/  MOV R51, R0 ;  /* 0x0000000000337202 */ /* 0x000fce0000000f00 */
.L_x_116:
[----:B------:R-:W-:Y:S05]  /*c1c0*/  BSYNC.RECONVERGENT B2 ;  /* 0x0000000000027941 */ /* 0x000fea0003800200 */
.L_x_115:
[----:B------:R-:W-:Y:S01]  /*c1d0*/  IMAD.MOV.U32 R53, RZ, RZ, 0x4cbebc20 ;  /* 0x4cbebc20ff357424 */ /* 0x000fe200078e00ff */
[----:B------:R-:W-:Y:S06]  /*c1e0*/  BRA.U !UP1, `(.L_x_117) ;  /* 0x0000000909547547 */ /* 0x000fec000b800000 */
[----:B------:R-:W-:Y:S01]  /*c1f0*/  IMAD.MOV.U32 R53, RZ, RZ, 0x4cbebc20 ;  /* 0x4cbebc20ff357424 */ /* 0x000fe200078e00ff */
[----:B------:R-:W0:Y:S01]  /*c200*/  LDCU UR11, c[0x0][0x3d8] ;  /* 0x00007b00ff0b77ac */ /* 0x000e220008000800 */
[----:B------:R-:W1:Y:S01]  /*c210*/  LDCU.64 UR22, c[0x0][0x3a0] ;  /* 0x00007400ff1677ac */ /* 0x000e620008000a00 */
[----:B------:R-:W2:Y:S01]  /*c220*/  LDCU.64 UR18, c[0x0][0x388] ;  /* 0x00007100ff1277ac */ /* 0x000ea20008000a00 */
[----:B------:R-:W-:-:S05]  /*c230*/  UMOV UR6, URZ ;  /* 0x000000ff00067c82 */ /* 0x000fca0008000000 */
.L_x_134:
[----:B-1----:R-:W-:-:S06]  /*c240*/  UIMAD.WIDE.U32 UR16, UR6, 0xc, UR22 ;  /* 0x0000000c061078a5 */ /* 0x002fcc000f8e0016 */
[----:B------:R-:W-:Y:S01]  /*c250*/  IMAD.U32 R22, RZ, RZ, UR16 ;  /* 0x00000010ff167e24 */ /* 0x000fe2000f8e00ff */
[----:B------:R-:W-:-:S05]  /*c260*/  MOV R23, UR17 ;  /* 0x0000001100177c02 */ /* 0x000fca0008000f00 */
[----:B------:R-:W3:Y:S04]  /*c270*/  LDG.E R0, desc[UR12][R22.64+0x4] ;  /* 0x0000040c16007981 */ /* 0x000ee8000c1e1900 */
[----:B------:R-:W4:Y:S04]  /*c280*/  LDG.E R25, desc[UR12][R22.64] ;  /* 0x0000000c16197981 */ /* 0x000f28000c1e1900 */
[----:B------:R-:W4:Y:S01]  /*c290*/  LDG.E R27, desc[UR12][R22.64+0x8] ;  /* 0x0000080c161b7981 */ /* 0x000f22000c1e1900 */
[----:B--2---:R-:W-:Y:S02]  /*c2a0*/  UIMAD.WIDE.U32 UR16, UR6, 0x4, UR18 ;  /* 0x00000004061078a5 */ /* 0x004fe4000f8e0012 */
[----:B------:R-:W-:-:S04]  /*c2b0*/  UIADD3 UR6, UPT, UPT, UR6, 0x1, URZ ;  /* 0x0000000106067890 */ /* 0x000fc8000fffe0ff */
[----:B------:R-:W-:Y:S02]  /*c2c0*/  IMAD.U32 R54, RZ, RZ, UR16 ;  /* 0x00000010ff367e24 */ /* 0x000fe4000f8e00ff */
[----:B------:R-:W-:Y:S01]  /*c2d0*/  IMAD.U32 R55, RZ, RZ, UR17 ;  /* 0x00000011ff377e24 */ /* 0x000fe2000f8e00ff */
[----:B0-----:R-:W-:Y:S01]  /*c2e0*/  UISETP.NE.AND UP0, UPT, UR6, UR11, UPT ;  /* 0x0000000b0600728c */ /* 0x001fe2000bf05270 */
[----:B------:R-:W-:Y:S03]  /*c2f0*/  BSSY.RECONVERGENT B0, `(.L_x_118) ;  /* 0x0000019000007945 */ /* 0x000fe60003800200 */
[----:B------:R0:W5:Y:S01]  /*c300*/  LDG.E R54, desc[UR12][R54.64] ;  /* 0x0000000c36367981 */ /* 0x000162000c1e1900 */
[----:B---3--:R-:W-:Y:S01]  /*c310*/  FADD R29, R15, -R0 ;  /* 0x800000000f1d7221 */ /* 0x008fe20000000000 */
[----:B----4-:R-:W-:-:S03]  /*c320*/  FADD R0, R16, -R25 ;  /* 0x8000001910007221 */ /* 0x010fc60000000000 */
[C---:B------:R-:W-:Y:S01]  /*c330*/  FMUL R25, R29.reuse, R29 ;  /* 0x0000001d1d197220 */ /* 0x040fe20000400000 */
[----:B------:R-:W-:Y:S01]  /*c340*/  FMUL R29, R29, R52 ;  /* 0x000000341d1d7220 */ /* 0x000fe20000400000 */
[----:B------:R-:W-:Y:S02]  /*c350*/  FADD R24, R18, -R27 ;  /* 0x8000001b12187221 */ /* 0x000fe40000000000 */
[C---:B------:R-:W-:Y:S01]  /*c360*/  FFMA R25, R0.reuse, R0, R25 ;  /* 0x0000000000197223 */ /* 0x040fe20000000019 */
[----:B------:R-:W-:-:S03]  /*c370*/  FFMA R29, R0, R49, R29 ;  /* 0x00000031001d7223 */ /* 0x000fc6000000001d */
[C---:B------:R-:W-:Y:S01]  /*c380*/  FFMA R25, R24.reuse, R24, R25 ;  /* 0x0000001818197223 */ /* 0x040fe20000000019 */
[----:B------:R-:W-:-:S03]  /*c390*/  FFMA R29, R24, R51, R29 ;  /* 0x00000033181d7223 */ /* 0x000fc6000000001d */
[----:B------:R-:W-:Y:S01]  /*c3a0*/  VIADD R22, R25, 0xf3000000 ;  /* 0xf300000019167836 */ /* 0x000fe20000000000 */
[----:B------:R1:W2:Y:S01]  /*c3b0*/  MUFU.RSQ R26, R25 ;  /* 0x00000019001a7308 */ /* 0x0002a20000001400 */
[----:B0-----:R-:W-:-:S03]  /*c3c0*/  FADD R55, R29, R29 ;  /* 0x0000001d1d377221 */ /* 0x001fc60000000000 */
[----:B------:R-:W-:-:S13]  /*c3d0*/  ISETP.GT.U32.AND P0, PT, R22, 0x727fffff, PT ;  /* 0x727fffff1600780c */ /* 0x000fda0003f04070 */
[----:B-12---:R-:W-:Y:S05]  /*c3e0*/  @!P0 BRA `(.L_x_119) ;  /* 0x0000000000148947 */ /* 0x006fea0003800000 */
[----:B------:R-:W-:Y:S02]  /*c3f0*/  MOV R0, R25 ;  /* 0x0000001900007202 */ /* 0x000fe40000000f00 */
[----:B------:R-:W-:-:S07]  /*c400*/  MOV R24, 0xc420 ;  /* 0x0000c42000187802 */ /* 0x000fce0000000f00 */
[----:B-----5:R-:W-:Y:S05]  /*c410*/  CALL.REL.NOINC `($__internal_0_$__cuda_sm20_sqrt_rn_f32_slowpath) ;  /* 0x0000001800707944 */ /* 0x020fea0003c00000 */
[----:B------:R-:W-:Y:S01]  /*c420*/  IMAD.MOV.U32 R42, RZ, RZ, R29 ;  /* 0x000000ffff2a7224 */ /* 0x000fe200078e001d */
[----:B------:R-:W-:Y:S06]  /*c430*/  BRA `(.L_x_120) ;  /* 0x0000000000107947 */ /* 0x000fec0003800000 */
.L_x_119:
[----:B------:R-:W-:Y:S01]  /*c440*/  FMUL.FTZ R42, R25, R26 ;  /* 0x0000001a192a7220 */ /* 0x000fe20000410000 */
[----:B------:R-:W-:-:S03]  /*c450*/  FMUL.FTZ R0, R26, 0.5 ;  /* 0x3f0000001a007820 */ /* 0x000fc60000410000 */
[----:B------:R-:W-:-:S04]  /*c460*/  FFMA R23, -R42, R42, R25 ;  /* 0x0000002a2a177223 */ /* 0x000fc80000000119 */
[----:B------:R-:W-:-:S07]  /*c470*/  FFMA R42, R23, R0, R42 ;  /* 0x00000000172a7223 */ /* 0x000fce000000002a */
.L_x_120:
[----:B------:R-:W-:Y:S05]  /*c480*/  BSYNC.RECONVERGENT B0 ;  /* 0x0000000000007941 */ /* 0x000fea0003800200 */
.L_x_118:
[----:B------:R-:W0:Y:S01]  /*c490*/  F2F.F64.F32 R40, R42 ;  /* 0x0000002a00287310 */ /* 0x000e220000201800 */
[----:B------:R-:W-:Y:S01]  /*c4a0*/  BSSY.RECONVERGENT B0, `(.L_x_121) ;  /* 0x0000004000007945 */ /* 0x000fe20003800200 */
[----:B------:R-:W-:Y:S01]  /*c4b0*/  MOV R0, 0xc4e0 ;  /* 0x0000c4e000007802 */ /* 0x000fe20000000f00 */
[----:B0-----:R-:W-:-:S11]  /*c4c0*/  DADD R28, -RZ, |R40| ;  /* 0x00000000ff1c7229 */ /* 0x001fd60000000528 */
[----:B-----5:R-:W-:Y:S05]  /*c4d0*/  CALL.REL.NOINC `($_Z9rt_kernelP6float3PfS1_S1_S0_S0_S0_S0_S0_S0_P6float2i$__internal_accurate_pow) ;  /* 0x00000020002c7944 */ /* 0x020fea0003c00000 */
[----:B------:R-:W-:Y:S05]  /*c4e0*/  BSYNC.RECONVERGENT B0 ;  /* 0x0000000000007941 */ /* 0x000fea0003800200 */
.L_x_121:
        /* <DEDUP_REMOVED lines=19> */
.L_x_123:
[----:B------:R-:W-:Y:S05]  /*c620*/  BSYNC.RECONVERGENT B0 ;  /* 0x0000000000007941 */ /* 0x000fea0003800200 */
.L_x_122:
[----:B------:R-:W-:Y:S01]  /*c630*/  BSSY.RECONVERGENT B0, `(.L_x_124) ;  /* 0x0000005000007945 */ /* 0x000fe20003800200 */
[----:B------:R-:W-:Y:S02]  /*c640*/  FSEL R40, R24, RZ, P2 ;  /* 0x000000ff18287208 */ /* 0x000fe40001000000 */
[----:B------:R-:W-:Y:S02]  /*c650*/  FSEL R41, R25, 1.875, P2 ;  /* 0x3ff0000019297808 */ /* 0x000fe40001000000 */
[----:B------:R-:W-:-:S07]  /*c660*/  MOV R0, 0xc680 ;  /* 0x0000c68000007802 */ /* 0x000fce0000000f00 */
[----:B------:R-:W-:Y:S05]  /*c670*/  CALL.REL.NOINC `($_Z9rt_kernelP6float3PfS1_S1_S0_S0_S0_S0_S0_S0_P6float2i$__internal_accurate_pow) ;  /* 0x0000001c00c47944 */ /* 0x000fea0003c00000 */
[----:B------:R-:W-:Y:S05]  /*c680*/  BSYNC.RECONVERGENT B0 ;  /* 0x0000000000007941 */ /* 0x000fea0003800200 */
.L_x_124:
        /* <DEDUP_REMOVED lines=15> */
.L_x_125:
[----:B------:R-:W-:Y:S01]  /*c780*/  FSEL R22, R24, RZ, P2 ;  /* 0x000000ff18167208 */ /* 0x000fe20001000000 */
[----:B------:R-:W-:Y:S01]  /*c790*/  DADD R28, -RZ, |R42| ;  /* 0x00000000ff1c7229 */ /* 0x000fe2000000052a */
[----:B------:R-:W-:Y:S01]  /*c7a0*/  FSEL R23, R25, 1.875, P2 ;  /* 0x3ff0000019177808 */ /* 0x000fe20001000000 */
[----:B------:R-:W-:Y:S01]  /*c7b0*/  BSSY.RECONVERGENT B0, `(.L_x_126) ;  /* 0x0000005000007945 */ /* 0x000fe20003800200 */
[----:B------:R-:W-:-:S04]  /*c7c0*/  MOV R0, 0xc800 ;  /* 0x0000c80000007802 */ /* 0x000fc80000000f00 */
[----:B------:R-:W-:-:S10]  /*c7d0*/  DADD R22, R40, -R22 ;  /* 0x0000000028167229 */ /* 0x000fd40000000816 */
[----:B------:R0:W1:Y:S02]  /*c7e0*/  F2F.F32.F64 R22, R22 ;  /* 0x0000001600167310 */ /* 0x0000640000301000 */
[----:B01----:R-:W-:Y:S05]  /*c7f0*/  CALL.REL.NOINC `($_Z9rt_kernelP6float3PfS1_S1_S0_S0_S0_S0_S0_S0_P6float2i$__internal_accurate_pow) ;  /* 0x0000001c00647944 */ /* 0x003fea0003c00000 */
[----:B------:R-:W-:Y:S05]  /*c800*/  BSYNC.RECONVERGENT B0 ;  /* 0x0000000000007941 */ /* 0x000fea0003800200 */
.L_x_126:
[----:B------:R-:W-:Y:S01]  /*c810*/  DADD R26, R42, 2 ;  /* 0x400000002a1a7429 */ /* 0x000fe20000000000 */
[----:B------:R-:W-:Y:S01]  /*c820*/  FMUL R22, R22, -4 ;  /* 0xc080000016167820 */ /* 0x000fe20000400000 */
[C---:B------:R-:W-:Y:S01]  /*c830*/  FSETP.NEU.AND P0, PT, R55.reuse, RZ, PT ;  /* 0x000000ff3700720b */ /* 0x040fe20003f0d000 */
[----:B------:R-:W-:Y:S01]  /*c840*/  BSSY.RECONVERGENT B0, `(.L_x_127) ;  /* 0x000000e000007945 */ /* 0x000fe20003800200 */
[----:B------:R-:W-:Y:S02]  /*c850*/  FSETP.NEU.AND P2, PT, R55, 1, PT ;  /* 0x3f8000003700780b */ /* 0x000fe40003f4d000 */
[----:B------:R-:W-:Y:S01]  /*c860*/  FSEL R24, R24, RZ, P0 ;  /* 0x000000ff18187208 */ /* 0x000fe20000000000 */
[----:B------:R-:W0:Y:S01]  /*c870*/  F2F.F64.F32 R22, R22 ;  /* 0x0000001600167310 */ /* 0x000e220000201800 */
[----:B------:R-:W-:Y:S02]  /*c880*/  FSEL R25, R28, RZ, P0 ;  /* 0x000000ff1c197208 */ /* 0x000fe40000000000 */
[----:B------:R-:W-:-:S04]  /*c890*/  LOP3.LUT R26, R27, 0x7ff00000, RZ, 0xc0, !PT ;  /* 0x7ff000001b1a7812 */ /* 0x000fc800078ec0ff */
[----:B------:R-:W-:-:S13]  /*c8a0*/  ISETP.NE.AND P1, PT, R26, 0x7ff00000, PT ;  /* 0x7ff000001a00780c */ /* 0x000fda0003f25270 */
[----:B0-----:R-:W-:Y:S05]  /*c8b0*/  @P1 BRA `(.L_x_128) ;  /* 0x0000000000181947 */ /* 0x001fea0003800000 */
[----:B------:R-:W-:-:S13]  /*c8c0*/  FSETP.NAN.AND P0, PT, R55, R55, PT ;  /* 0x000000373700720b */ /* 0x000fda0003f08000 */
[----:B------:R-:W-:Y:S01]  /*c8d0*/  @P0 DADD R24, R42, 2 ;  /* 0x400000002a180429 */ /* 0x000fe20000000000 */
[----:B------:R-:W-:Y:S10]  /*c8e0*/  @P0 BRA `(.L_x_128) ;  /* 0x00000000000c0947 */ /* 0x000ff40003800000 */
[----:B------:R-:W-:-:S14]  /*c8f0*/  DSETP.NEU.AND P0, PT, |R42|, +INF , PT ;  /* 0x7ff000002a00742a */ /* 0x000fdc0003f0d200 */
[----:B------:R-:W-:Y:S01]  /*c900*/  @!P0 MOV R24, 0x0 ;  /* 0x0000000000188802 */ /* 0x000fe20000000f00 */
[----:B------:R-:W-:-:S07]  /*c910*/  @!P0 IMAD.MOV.U32 R25, RZ, RZ, 0x7ff00000 ;  /* 0x7ff00000ff198424 */ /* 0x000fce00078e00ff */
.L_x_128:
[----:B------:R-:W-:Y:S05]  /*c920*/  BSYNC.RECONVERGENT B0 ;  /* 0x0000000000007941 */ /* 0x000fea0003800200 */
.L_x_127:
        /* <DEDUP_REMOVED lines=16> */
.L_x_132:
[----:B------:R-:W-:Y:S01]  /*ca30*/  FMUL.FTZ R29, R0, R23 ;  /* 0x00000017001d7220 */ /* 0x000fe20000410000 */
[----:B------:R-:W-:-:S03]  /*ca40*/  FMUL.FTZ R22, R23, 0.5 ;  /* 0x3f00000017167820 */ /* 0x000fc60000410000 */
[----:B------:R-:W-:-:S04]  /*ca50*/  FFMA R0, -R29, R29, R0 ;  /* 0x0000001d1d007223 */ /* 0x000fc80000000100 */
[----:B------:R-:W-:-:S07]  /*ca60*/  FFMA R29, R0, R22, R29 ;  /* 0x00000016001d7223 */ /* 0x000fce000000001d */
.L_x_133:
[----:B------:R-:W-:Y:S05]  /*ca70*/  BSYNC.RECONVERGENT B1 ;  /* 0x0000000000017941 */ /* 0x000fea0003800200 */
.L_x_131:
        /* <DEDUP_REMOVED lines=8> */
.L_x_130:
[----:B------:R-:W-:Y:S05]  /*cb00*/  BSYNC.RECONVERGENT B0 ;  /* 0x0000000000007941 */ /* 0x000fea0003800200 */
.L_x_129:
[----:B------:R-:W-:-:S04]  /*cb10*/  FSETP.GEU.AND P0, PT, R26, R53, PT ;  /* 0x000000351a00720b */ /* 0x000fc80003f0e000 */
[----:B------:R-:W-:Y:S01]  /*cb20*/  FSEL R53, R26, R53, !P0 ;  /* 0x000000351a357208 */ /* 0x000fe20004000000 */
[----:B------:R-:W-:Y:S08]  /*cb30*/  BRA.U UP0, `(.L_x_134) ;  /* 0xfffffff500c07547 */ /* 0x000ff0000b83ffff */
.L_x_117:
[----:B------:R-:W-:Y:S01]  /*cb40*/  FADD R22, R3, -R44 ;  /* 0x8000002c03167221 */ /* 0x000fe20000000000 */
[----:B------:R-:W-:Y:S01]  /*cb50*/  FADD R0, R2, -R45 ;  /* 0x8000002d02007221 */ /* 0x000fe20000000000 */
[----:B------:R-:W-:Y:S02]  /*cb60*/  BSSY.RECONVERGENT B0, `(.L_x_135) ;  /* 0x0000010000007945 */ /* 0x000fe40003800200 */
[----:B------:R-:W-:Y:S01]  /*cb70*/  FMUL R23, R22, R22 ;  /* 0x0000001616177220 */ /* 0x000fe20000400000 */
[----:B------:R-:W-:-:S03]  /*cb80*/  FADD R22, R4, -R46 ;  /* 0x8000002e04167221 */ /* 0x000fc60000000000 */
[----:B------:R-:W-:-:S04]  /*cb90*/  FFMA R23, R0, R0, R23 ;  /* 0x0000000000177223 */ /* 0x000fc80000000017 */
[----:B------:R-:W-:-:S04]  /*cba0*/  FFMA R0, R22, R22, R23 ;  /* 0x0000001616007223 */ /* 0x000fc80000000017 */
[----:B------:R0:W1:Y:S01]  /*cbb0*/  MUFU.RSQ R23, R0 ;  /* 0x0000000000177308 */ /* 0x0000620000001400 */
[----:B------:R-:W-:-:S04]  /*cbc0*/  IADD3 R22, PT, PT, R0, -0xd000000, RZ ;  /* 0xf300000000167810 */ /* 0x000fc80007ffe0ff */
[----:B------:R-:W-:-:S13]  /*cbd0*/  ISETP.GT.U32.AND P0, PT, R22, 0x727fffff, PT ;  /* 0x727fffff1600780c */ /* 0x000fda0003f04070 */
[----:B01----:R-:W-:Y:S05]  /*cbe0*/  @!P0 BRA `(.L_x_136) ;  /* 0x00000000000c8947 */ /* 0x003fea0003800000 */
[----:B------:R-:W-:-:S07]  /*cbf0*/  MOV R24, 0xcc10 ;  /* 0x0000cc1000187802 */ /* 0x000fce0000000f00 */
[----:B------:R-:W-:Y:S05]  /*cc00*/  CALL.REL.NOINC `($__internal_0_$__cuda_sm20_sqrt_rn_f32_slowpath) ;  /* 0x0000001000747944 */ /* 0x000fea0003c00000 */
[----:B------:R-:W-:Y:S05]  /*cc10*/  BRA `(.L_x_137) ;  /* 0x0000000000107947 */ /* 0x000fea0003800000 */
.L_x_136:
[----:B------:R-:W-:Y:S01]  /*cc20*/  FMUL.FTZ R29, R0, R23 ;  /* 0x00000017001d7220 */ /* 0x000fe20000410000 */
[----:B------:R-:W-:-:S03]  /*cc30*/  FMUL.FTZ R22, R23, 0.5 ;  /* 0x3f00000017167820 */ /* 0x000fc60000410000 */
[----:B------:R-:W-:-:S04]  /*cc40*/  FFMA R0, -R29, R29, R0 ;  /* 0x0000001d1d007223 */ /* 0x000fc80000000100 */
[----:B------:R-:W-:-:S07]  /*cc50*/  FFMA R29, R0, R22, R29 ;  /* 0x00000016001d7223 */ /* 0x000fce000000001d */
.L_x_137:
[----:B------:R-:W-:Y:S05]  /*cc60*/  BSYNC.RECONVERGENT B0 ;  /* 0x0000000000007941 */ /* 0x000fea0003800200 */
.L_x_135:
[----:B------:R-:W-:-:S13]  /*cc70*/  FSETP.GEU.AND P0, PT, R53, R29, PT ;  /* 0x0000001d3500720b */ /* 0x000fda0003f0e000 */
[----:B------:R-:W-:Y:S05]  /*cc80*/  @!P0 EXIT ;  /* 0x000000000000894d */ /* 0x000fea0003800000 */
[----:B------:R-:W0:Y:S08]  /*cc90*/  LDC.64 R22, c[0x0][0x3a8] ;  /* 0x0000ea00ff167b82 */ /* 0x000e300000000a00 */
[----:B------:R-:W1:Y:S01]  /*cca0*/  LDC.64 R24, c[0x0][0x3b0] ;  /* 0x0000ec00ff187b82 */ /* 0x000e620000000a00 */
[----:B0-----:R-:W-:-:S05]  /*ccb0*/  IMAD.WIDE R22, R19, 0xc, R22 ;  /* 0x0000000c13167825 */ /* 0x001fca00078e0216 */
[----:B------:R-:W2:Y:S01]  /*ccc0*/  LDG.E R26, desc[UR12][R22.64+0x4] ;  /* 0x0000040c161a7981 */ /* 0x000ea2000c1e1900 */
[----:B-1----:R-:W-:-:S03]  /*ccd0*/  IMAD.WIDE R24, R19, 0xc, R24 ;  /* 0x0000000c13187825 */ /* 0x002fc600078e0218 */
[----:B------:R-:W3:Y:S04]  /*cce0*/  LDG.E R0, desc[UR12][R22.64] ;  /* 0x0000000c16007981 */ /* 0x000ee8000c1e1900 */
[----:B------:R0:W4:Y:S04]  /*ccf0*/  LDG.E R27, desc[UR12][R22.64+0x8] ;  /* 0x0000080c161b7981 */ /* 0x000128000c1e1900 */
[----:B------:R-:W5:Y:S04]  /*cd00*/  LDG.E R33, desc[UR12][R24.64+0x4] ;  /* 0x0000040c18217981 */ /* 0x000f68000c1e1900 */
[----:B------:R-:W5:Y:S04]  /*cd10*/  LDG.E R35, desc[UR12][R24.64] ;  /* 0x0000000c18237981 */ /* 0x000f68000c1e1900 */
[----:B------:R-:W5:Y:S01]  /*cd20*/  LDG.E R30, desc[UR12][R24.64+0x8] ;  /* 0x0000080c181e7981 */ /* 0x000f62000c1e1900 */
[----:B------:R-:W-:Y:S01]  /*cd30*/  FADD R44, R6, -R44 ;  /* 0x8000002c062c7221 */ /* 0x000fe20000000000 */
[----:B------:R-:W-:-:S03]  /*cd40*/  FADD R45, R5, -R45 ;  /* 0x8000002d052d7221 */ /* 0x000fc60000000000 */
[----:B------:R-:W-:Y:S01]  /*cd50*/  FMUL R28, R44, R44 ;  /* 0x0000002c2c1c7220 */ /* 0x000fe20000400000 */
[----:B------:R-:W-:-:S03]  /*cd60*/  FADD R46, R7, -R46 ;  /* 0x8000002e072e7221 */ /* 0x000fc60000000000 */
[----:B------:R-:W-:-:S04]  /*cd70*/  FFMA R29, R45, R45, R28 ;  /* 0x0000002d2d1d7223 */ /* 0x000fc8000000001c */
[----:B------:R-:W-:-:S04]  /*cd80*/  FFMA R32, R46, R46, R29 ;  /* 0x0000002e2e207223 */ /* 0x000fc8000000001d */
[----:B0-----:R-:W-:Y:S02]  /*cd90*/  VIADD R22, R32, 0xf3000000 ;  /* 0xf300000020167836 */ /* 0x001fe40000000000 */
[----:B------:R-:W-:Y:S01]  /*cda0*/  FMUL R28, R52, R47 ;  /* 0x0000002f341c7220 */ /* 0x000fe20000400000 */
[----:B------:R0:W1:Y:S02]  /*cdb0*/  MUFU.RSQ R29, R32 ;  /* 0x00000020001d7308 */ /* 0x0000640000001400 */
[----:B------:R-:W-:Y:S01]  /*cdc0*/  ISETP.GT.U32.AND P0, PT, R22, 0x727fffff, PT ;  /* 0x727fffff1600780c */ /* 0x000fe20003f04070 */
[----:B------:R-:W-:Y:S01]  /*cdd0*/  FFMA R28, R49, R48, R28 ;  /* 0x00000030311c7223 */ /* 0x000fe2000000001c */
[----:B------:R-:W-:Y:S03]  /*cde0*/  BSSY.RECONVERGENT B0, `(.L_x_138) ;  /* 0x0000013000007945 */ /* 0x000fe60003800200 */
[----:B------:R-:W-:Y:S01]  /*cdf0*/  FFMA R23, R51, R50, R28 ;  /* 0x0000003233177223 */ /* 0x000fe2000000001c */
[----:B--2---:R-:W-:Y:S01]  /*ce00*/  FADD R26, RZ, R26 ;  /* 0x0000001aff1a7221 */ /* 0x004fe20000000000 */
[----:B---3--:R-:W-:Y:S01]  /*ce10*/  FADD R0, RZ, R0 ;  /* 0x00000000ff007221 */ /* 0x008fe20000000000 */
[----:B----4-:R-:W-:-:S02]  /*ce20*/  FADD R27, RZ, R27 ;  /* 0x0000001bff1b7221 */ /* 0x010fc40000000000 */
[C---:B-----5:R-:W-:Y:S01]  /*ce30*/  FFMA R33, R23.reuse, R33, R26 ;  /* 0x0000002117217223 */ /* 0x060fe2000000001a */
[----:B------:R-:W-:Y:S02]  /*ce40*/  IMAD.MOV.U32 R26, RZ, RZ, 0x3f800000 ;  /* 0x3f800000ff1a7424 */ /* 0x000fe400078e00ff */
[C---:B------:R-:W-:Y:S01]  /*ce50*/  FFMA R35, R23.reuse, R35, R0 ;  /* 0x0000002317237223 */ /* 0x040fe20000000000 */
[----:B------:R-:W-:Y:S01]  /*ce60*/  FFMA R27, R23, R30, R27 ;  /* 0x0000001e171b7223 */ /* 0x000fe2000000001b */
[----:B01----:R-:W-:Y:S06]  /*ce70*/  @!P0 BRA `(.L_x_139) ;  /* 0x0000000000148947 */ /* 0x003fec0003800000 */
[----:B------:R-:W-:Y:S01]  /*ce80*/  IMAD.MOV.U32 R0, RZ, RZ, R32 ;  /* 0x000000ffff007224 */ /* 0x000fe200078e0020 */
[----:B------:R-:W-:-:S07]  /*ce90*/  MOV R24, 0xceb0 ;  /* 0x0000ceb000187802 */ /* 0x000fce0000000f00 */
[----:B------:R-:W-:Y:S05]  /*cea0*/  CALL.REL.NOINC `($__internal_0_$__cuda_sm20_sqrt_rn_f32_slowpath) ;  /* 0x0000000c00cc7944 */ /* 0x000fea0003c00000 */
[----:B------:R-:W-:Y:S01]  /*ceb0*/  MOV R39, R29 ;  /* 0x0000001d00277202 */ /* 0x000fe20000000f00 */
[----:B------:R-:W-:Y:S06]  /*cec0*/  BRA `(.L_x_140) ;  /* 0x0000000000107947 */ /* 0x000fec0003800000 */
.L_x_139:
[----:B------:R-:W-:Y:S01]  /*ced0*/  FMUL.FTZ R39, R32, R29 ;  /* 0x0000001d20277220 */ /* 0x000fe20000410000 */
[----:B------:R-:W-:-:S03]  /*cee0*/  FMUL.FTZ R22, R29, 0.5 ;  /* 0x3f0000001d167820 */ /* 0x000fc60000410000 */
[----:B------:R-:W-:-:S04]  /*cef0*/  FFMA R0, -R39, R39, R32 ;  /* 0x0000002727007223 */ /* 0x000fc80000000120 */
[----:B------:R-:W-:-:S07]  /*cf00*/  FFMA R39, R0, R22, R39 ;  /* 0x0000001600277223 */ /* 0x000fce0000000027 */
.L_x_140:
[----:B------:R-:W-:Y:S05]  /*cf10*/  BSYNC.RECONVERGENT B0 ;  /* 0x0000000000007941 */ /* 0x000fea0003800200 */
.L_x_138:
        /* <DEDUP_REMOVED lines=14> */
.L_x_142:
[----:B------:R-:W-:Y:S05]  /*d000*/  BSYNC.RECONVERGENT B2 ;  /* 0x0000000000027941 */ /* 0x000fea0003800200 */
.L_x_141:
        /* <DEDUP_REMOVED lines=14> */
.L_x_144:
[----:B------:R-:W-:Y:S05]  /*d0f0*/  BSYNC.RECONVERGENT B2 ;  /* 0x0000000000027941 */ /* 0x000fea0003800200 */
.L_x_143:
        /* <DEDUP_REMOVED lines=13> */
.L_x_146:
[----:B------:R-:W-:Y:S05]  /*d1d0*/  BSYNC.RECONVERGENT B2 ;  /* 0x0000000000027941 */ /* 0x000fea0003800200 */
.L_x_145:
[----:B------:R-:W-:Y:S01]  /*d1e0*/  FADD R52, R37, R52 ;  /* 0x0000003425347221 */ /* 0x000fe20000000000 */
[----:B------:R-:W-:Y:S01]  /*d1f0*/  FADD R49, R30, R49 ;  /* 0x000000311e317221 */ /* 0x000fe20000000000 */
[----:B------:R-:W-:Y:S01]  /*d200*/  FADD R51, R0, R51 ;  /* 0x0000003300337221 */ /* 0x000fe20000000000 */
[----:B------:R-:W-:Y:S01]  /*d210*/  BSSY.RECONVERGENT B0, `(.L_x_147) ;  /* 0x0000011000007945 */ /* 0x000fe20003800200 */
[----:B------:R-:W-:-:S04]  /*d220*/  FMUL R22, R52, R52 ;  /* 0x0000003434167220 */ /* 0x000fc80000400000 */
        /* <DEDUP_REMOVED lines=9> */
[----:B------:R-:W-:Y:S01]  /*d2c0*/  IMAD.MOV.U32 R34, RZ, RZ, R29 ;  /* 0x000000ffff227224 */ /* 0x000fe200078e001d */
[----:B------:R-:W-:Y:S06]  /*d2d0*/  BRA `(.L_x_149) ;  /* 0x0000000000107947 */ /* 0x000fec0003800000 */
.L_x_148:
[----:B------:R-:W-:Y:S01]  /*d2e0*/  FMUL.FTZ R34, R23, R0 ;  /* 0x0000000017227220 */ /* 0x000fe20000410000 */
[----:B------:R-:W-:-:S03]  /*d2f0*/  FMUL.FTZ R0, R0, 0.5 ;  /* 0x3f00000000007820 */ /* 0x000fc60000410000 */
[----:B------:R-:W-:-:S04]  /*d300*/  FFMA R23, -R34, R34, R23 ;  /* 0x0000002222177223 */ /* 0x000fc80000000117 */
[----:B------:R-:W-:-:S07]  /*d310*/  FFMA R34, R23, R0, R34 ;  /* 0x0000000017227223 */ /* 0x000fce0000000022 */
.L_x_149:
[----:B------:R-:W-:Y:S05]  /*d320*/  BSYNC.RECONVERGENT B0 ;  /* 0x0000000000007941 */ /* 0x000fea0003800200 */
.L_x_147:
        /* <DEDUP_REMOVED lines=14> */
.L_x_151:
[----:B------:R-:W-:Y:S05]  /*d410*/  BSYNC.RECONVERGENT B2 ;  /* 0x0000000000027941 */ /* 0x000fea0003800200 */
.L_x_150:
        /* <DEDUP_REMOVED lines=14> */
.L_x_153:
[----:B------:R-:W-:Y:S05]  /*d500*/  BSYNC.RECONVERGENT B2 ;  /* 0x0000000000027941 */ /* 0x000fea0003800200 */
.L_x_152:
        /* <DEDUP_REMOVED lines=14> */
.L_x_155:
[----:B------:R-:W-:Y:S05]  /*d5f0*/  BSYNC.RECONVERGENT B2 ;  /* 0x0000000000027941 */ /* 0x000fea0003800200 */
.L_x_154:
[----:B------:R-:W0:Y:S08]  /*d600*/  LDC.64 R38, c[0x0][0x390] ;  /* 0x0000e400ff267b82 */ /* 0x000e300000000a00 */
[----:B------:R-:W1:Y:S01]  /*d610*/  LDC.64 R22, c[0x0][0x3b8] ;  /* 0x0000ee00ff167b82 */ /* 0x000e620000000a00 */
[----:B0-----:R-:W-:-:S05]  /*d620*/  IMAD.WIDE R38, R19, 0x4, R38 ;  /* 0x0000000413267825 */ /* 0x001fca00078e0226 */
[----:B------:R-:W2:Y:S01]  /*d630*/  LDG.E R25, desc[UR12][R38.64] ;  /* 0x0000000c26197981 */ /* 0x000ea2000c1e1900 */
[----:B------:R-:W-:Y:S01]  /*d640*/  FMUL R30, R30, R47 ;  /* 0x0000002f1e1e7220 */ /* 0x000fe20000400000 */
[----:B-1----:R-:W-:-:S04]  /*d650*/  IMAD.WIDE R22, R19, 0xc, R22 ;  /* 0x0000000c13167825 */ /* 0x002fc800078e0216 */
[----:B------:R-:W-:Y:S01]  /*d660*/  FFMA R30, R37, R48, R30 ;  /* 0x00000030251e7223 */ /* 0x000fe2000000001e */
[----:B------:R-:W5:Y:S03]  /*d670*/  LDG.E R0, desc[UR12][R22.64] ;  /* 0x0000000c16007981 */ /* 0x000f66000c1e1900 */
[----:B------:R-:W-:Y:S01]  /*d680*/  FFMA R29, R29, R50, R30 ;  /* 0x000000321d1d7223 */ /* 0x000fe2000000001e */
[----:B------:R-:W5:Y:S03]  /*d690*/  LDG.E R24, desc[UR12][R22.64+0x4] ;  /* 0x0000040c16187981 */ /* 0x000f66000c1e1900 */
[C---:B------:R-:W-:Y:S01]  /*d6a0*/  FMUL R30, |R29|.reuse, 16777216 ;  /* 0x4b8000001d1e7820 */ /* 0x040fe20000400200 */
[----:B------:R-:W-:Y:S01]  /*d6b0*/  FSETP.GEU.AND P0, PT, |R29|, 1.175494350822287508e-38, PT ;  /* 0x008000001d00780b */ /* 0x000fe20003f0e200 */
[----:B------:R0:W5:Y:S01]  /*d6c0*/  LDG.E R28, desc[UR12][R22.64+0x8] ;  /* 0x0000080c161c7981 */ /* 0x000162000c1e1900 */
[----:B------:R-:W-:-:S02]  /*d6d0*/  IMAD.MOV.U32 R36, RZ, RZ, 0x3a2c32e4 ;  /* 0x3a2c32e4ff247424 */ /* 0x000fc400078e00ff */
[----:B------:R-:W-:Y:S01]  /*d6e0*/  FSEL R30, R30, |R29|, !P0 ;  /* 0x4000001d1e1e7208 */ /* 0x000fe20004000000 */
[----:B------:R-:W-:Y:S04]  /*d6f0*/  BSSY.RECONVERGENT B0, `(.L_x_156) ;  /* 0x0000056000007945 */ /* 0x000fe80003800200 */
[----:B------:R-:W-:Y:S01]  /*d700*/  VIADD R31, R30, 0xc0cafb0d ;  /* 0xc0cafb0d1e1f7836 */ /* 0x000fe20000000000 */
[----:B0-----:R-:W-:-:S04]  /*d710*/  FSEL R22, RZ, -24, P0 ;  /* 0xc1c00000ff167808 */ /* 0x001fc80000000000 */
[----:B------:R-:W-:-:S05]  /*d720*/  LOP3.LUT R31, R31, 0xff800000, RZ, 0xc0, !PT ;  /* 0xff8000001f1f7812 */ /* 0x000fca00078ec0ff */
[----:B------:R-:W-:Y:S01]  /*d730*/  IMAD.IADD R30, R30, 0x1, -R31 ;  /* 0x000000011e1e7824 */ /* 0x000fe200078e0a1f */
[----:B------:R-:W-:-:S03]  /*d740*/  I2FP.F32.S32 R31, R31 ;  /* 0x0000001f001f7245 */ /* 0x000fc60000201400 */
[C---:B------:R-:W-:Y:S01]  /*d750*/  FADD R32, R30.reuse, 1 ;  /* 0x3f8000001e207421 */ /* 0x040fe20000000000 */
[----:B------:R-:W-:Y:S01]  /*d760*/  FADD R30, R30, -1 ;  /* 0xbf8000001e1e7421 */ /* 0x000fe20000000000 */
[----:B------:R-:W-:-:S03]  /*d770*/  FFMA R22, R31, 1.1920928955078125e-07, R22 ;  /* 0x340000001f167823 */ /* 0x000fc60000000016 */
[----:B------:R-:W-:Y:S01]  /*d780*/  FADD R23, R30, R30 ;  /* 0x0000001e1e177221 */ /* 0x000fe20000000000 */
[----:B------:R-:W0:Y:S03]  /*d790*/  MUFU.RCP R32, R32 ;  /* 0x0000002000207308 */ /* 0x000e260000001000 */
[----:B0-----:R-:W-:-:S04]  /*d7a0*/  FMUL R23, R32, R23 ;  /* 0x0000001720177220 */ /* 0x001fc80000400000 */
[----:B------:R-:W-:Y:S01]  /*d7b0*/  FADD R34, R30, -R23 ;  /* 0x800000171e227221 */ /* 0x000fe20000000000 */
[CC--:B------:R-:W-:Y:S01]  /*d7c0*/  FMUL R31, R23.reuse, R23.reuse ;  /* 0x00000017171f7220 */ /* 0x0c0fe20000400000 */
[----:B------:R-:W-:Y:S02]  /*d7d0*/  FFMA R39, R23, 1.4426950216293334961, R22 ;  /* 0x3fb8aa3b17277823 */ /* 0x000fe40000000016 */
[----:B------:R-:W-:Y:S01]  /*d7e0*/  FADD R37, R34, R34 ;  /* 0x0000002222257221 */ /* 0x000fe20000000000 */
[C---:B------:R-:W-:Y:S01]  /*d7f0*/  FFMA R34, R31.reuse, R36, 0.0032181653659790754318 ;  /* 0x3b52e7db1f227423 */ /* 0x040fe20000000024 */
[----:B------:R-:W-:Y:S02]  /*d800*/  FADD R22, R22, -R39 ;  /* 0x8000002716167221 */ /* 0x000fe40000000000 */
[----:B------:R-:W-:Y:S01]  /*d810*/  FFMA R37, R30, -R23, R37 ;  /* 0x800000171e257223 */ /* 0x000fe20000000025 */
[----:B------:R-:W-:Y:S01]  /*d820*/  FFMA R34, R31, R34, 0.018033718690276145935 ;  /* 0x3c93bb731f227423 */ /* 0x000fe20000000022 */
[----:B------:R-:W-:-:S02]  /*d830*/  FFMA R22, R23, 1.4426950216293334961, R22 ;  /* 0x3fb8aa3b17167823 */ /* 0x000fc40000000016 */
[----:B------:R-:W-:Y:S01]  /*d840*/  FMUL R37, R32, R37 ;  /* 0x0000002520257220 */ /* 0x000fe20000400000 */
[----:B------:R-:W-:-:S03]  /*d850*/  FFMA R34, R31, R34, 0.12022458761930465698 ;  /* 0x3df6384f1f227423 */ /* 0x000fc60000000022 */
[----:B------:R-:W-:Y:S01]  /*d860*/  FFMA R22, R37, 1.4426950216293334961, R22 ;  /* 0x3fb8aa3b25167823 */ /* 0x000fe20000000016 */
[----:B------:R-:W-:Y:S01]  /*d870*/  FMUL R34, R31, R34 ;  /* 0x000000221f227220 */ /* 0x000fe20000400000 */
[----:B------:R-:W-:Y:S02]  /*d880*/  HFMA2 R31, -RZ, RZ, 0.64013671875, -15.109375 ;  /* 0x391fcb8eff1f7431 */ /* 0x000fe400000001ff */
[----:B------:R-:W-:Y:S01]  /*d890*/  FFMA R22, R23, 1.9251366722983220825e-08, R22 ;  /* 0x32a55e3417167823 */ /* 0x000fe20000000016 */
[----:B------:R-:W-:-:S04]  /*d8a0*/  FMUL R30, R34, 3 ;  /* 0x40400000221e7820 */ /* 0x000fc80000400000 */
[----:B------:R-:W-:-:S04]  /*d8b0*/  FFMA R37, R37, R30, R22 ;  /* 0x0000001e25257223 */ /* 0x000fc80000000016 */
[----:B------:R-:W-:-:S04]  /*d8c0*/  FFMA R34, R23, R34, R37 ;  /* 0x0000002217227223 */ /* 0x000fc80000000025 */
[----:B------:R-:W-:-:S04]  /*d8d0*/  FADD R23, R39, R34 ;  /* 0x0000002227177221 */ /* 0x000fc80000000000 */
[----:B------:R-:W-:-:S04]  /*d8e0*/  FADD R39, -R39, R23 ;  /* 0x0000001727277221 */ /* 0x000fc80000000100 */
[----:B------:R-:W-:Y:S01]  /*d8f0*/  FADD R39, R34, -R39 ;  /* 0x8000002722277221 */ /* 0x000fe20000000000 */
[----:B--2---:R-:W-:-:S04]  /*d900*/  FMUL R22, R25, 0.25 ;  /* 0x3e80000019167820 */ /* 0x004fc80000400000 */
[----:B------:R-:W-:-:S04]  /*d910*/  FMUL R25, R22, R23 ;  /* 0x0000001716197220 */ /* 0x000fc80000400000 */
[----:B------:R-:W0:Y:S01]  /*d920*/  FRND R32, R25 ;  /* 0x0000001900207307 */ /* 0x000e220000201000 */
[C---:B------:R-:W-:Y:S01]  /*d930*/  FFMA R30, R22.reuse, R23, -R25 ;  /* 0x00000017161e7223 */ /* 0x040fe20000000819 */
[C---:B------:R-:W-:Y:S02]  /*d940*/  FSETP.GT.AND P1, PT, |R25|.reuse, 152, PT ;  /* 0x431800001900780b */ /* 0x040fe40003f24200 */
[----:B------:R-:W-:Y:S01]  /*d950*/  FSETP.GEU.AND P2, PT, R25, RZ, PT ;  /* 0x000000ff1900720b */ /* 0x000fe20003f4e000 */
[----:B------:R-:W-:-:S03]  /*d960*/  FFMA R30, R22, R39, R30 ;  /* 0x00000027161e7223 */ /* 0x000fc6000000001e */
[----:B------:R-:W1:Y:S01]  /*d970*/  F2I.NTZ R34, R25 ;  /* 0x0000001900227305 */ /* 0x000e620000203100 */
[----:B0-----:R-:W-:Y:S01]  /*d980*/  FADD R23, R25, -R32 ;  /* 0x8000002019177221 */ /* 0x001fe20000000000 */
[----:B------:R-:W-:-:S03]  /*d990*/  FSETP.GT.AND P0, PT, R32, RZ, PT ;  /* 0x000000ff2000720b */ /* 0x000fc60003f04000 */
[----:B------:R-:W-:Y:S01]  /*d9a0*/  FADD R30, R30, R23 ;  /* 0x000000171e1e7221 */ /* 0x000fe20000000000 */
[----:B------:R-:W-:Y:S02]  /*d9b0*/  SEL R37, RZ, 0x83000000, P0 ;  /* 0x83000000ff257807 */ /* 0x000fe40000000000 */
[----:B------:R-:W-:Y:S01]  /*d9c0*/  FSETP.NEU.AND P0, PT, R22, RZ, PT ;  /* 0x000000ff1600720b */ /* 0x000fe20003f0d000 */
[----:B------:R-:W-:-:S03]  /*d9d0*/  FFMA R23, R30, R31, 0.0013391353422775864601 ;  /* 0x3aaf85ed1e177423 */ /* 0x000fc6000000001f */
[----:B------:R-:W-:Y:S01]  /*d9e0*/  FSETP.EQ.OR P0, PT, R29, 1, !P0 ;  /* 0x3f8000001d00780b */ /* 0x000fe20004702400 */
[----:B------:R-:W-:-:S04]  /*d9f0*/  FFMA R23, R30, R23, 0.0096188392490148544312 ;  /* 0x3c1d98561e177423 */ /* 0x000fc80000000017 */
[----:B------:R-:W-:-:S04]  /*da00*/  FFMA R23, R30, R23, 0.055503588169813156128 ;  /* 0x3d6357bb1e177423 */ /* 0x000fc80000000017 */
[----:B------:R-:W-:Y:S01]  /*da10*/  FFMA R31, R30, R23, 0.24022644758224487305 ;  /* 0x3e75fdec1e1f7423 */ /* 0x000fe20000000017 */
[----:B------:R-:W-:-:S03]  /*da20*/  FMUL R23, R22, 0.5 ;  /* 0x3f00000016177820 */ /* 0x000fc60000400000 */
[----:B------:R-:W-:-:S03]  /*da30*/  FFMA R31, R30, R31, 0.69314718246459960938 ;  /* 0x3f3172181e1f7423 */ /* 0x000fc6000000001f */
[----:B------:R-:W0:Y:S01]  /*da40*/  FRND.TRUNC R23, R23 ;  /* 0x0000001700177307 */ /* 0x000e22000020d000 */
[----:B------:R-:W-:Y:S01]  /*da50*/  FFMA R31, R30, R31, 1 ;  /* 0x3f8000001e1f7423 */ /* 0x000fe2000000001f */
[----:B------:R-:W-:Y:S02]  /*da60*/  VIADD R30, R37, 0x7f000000 ;  /* 0x7f000000251e7836 */ /* 0x000fe40000000000 */
[----:B-1----:R-:W-:Y:S02]  /*da70*/  IMAD R37, R34, 0x800000, -R37 ;  /* 0x0080000022257824 */ /* 0x002fe400078e0a25 */
[----:B------:R-:W-:-:S04]  /*da80*/  FMUL R30, R31, R30 ;  /* 0x0000001e1f1e7220 */ /* 0x000fc80000400000 */
[----:B------:R-:W-:Y:S01]  /*da90*/  FMUL R30, R30, R37 ;  /* 0x000000251e1e7220 */ /* 0x000fe20000400000 */
[----:B------:R-:W-:Y:S01]  /*daa0*/  @P1 FSEL R30, RZ, +INF , !P2 ;  /* 0x7f800000ff1e1808 */ /* 0x000fe20005000000 */
[----:B0-----:R-:W-:Y:S01]  /*dab0*/  FADD R25, R23, R23 ;  /* 0x0000001717197221 */ /* 0x001fe20000000000 */
[----:B------:R-:W-:Y:S06]  /*dac0*/  @P0 BRA `(.L_x_157) ;  /* 0x0000000000600947 */ /* 0x000fec0003800000 */
[----:B------:R-:W-:-:S04]  /*dad0*/  FSETP.NAN.AND P0, PT, |R22|, |R22|, PT ;  /* 0x400000161600720b */ /* 0x000fc80003f08200 */
[----:B------:R-:W-:-:S13]  /*dae0*/  FSETP.NUM.AND P0, PT, |R29|, |R29|, !P0 ;  /* 0x4000001d1d00720b */ /* 0x000fda0004707200 */
[----:B------:R-:W-:Y:S01]  /*daf0*/  @!P0 FADD R26, R29, R22 ;  /* 0x000000161d1a8221 */ /* 0x000fe20000000000 */
[----:B------:R-:W-:Y:S06]  /*db00*/  @!P0 BRA `(.L_x_157) ;  /* 0x0000000000508947 */ /* 0x000fec0003800000 */
[----:B------:R-:W-:Y:S01]  /*db10*/  FSETP.NEU.AND P0, PT, |R29|, +INF , PT ;  /* 0x7f8000001d00780b */ /* 0x000fe20003f0d200 */
[----:B------:R-:W-:-:S03]  /*db20*/  FADD R25, R22, -R25 ;  /* 0x8000001916197221 */ /* 0x000fc60000000000 */
[----:B------:R-:W-:-:S04]  /*db30*/  FSETP.NEU.AND P0, PT, R29, RZ, P0 ;  /* 0x000000ff1d00720b */ /* 0x000fc8000070d000 */
[----:B------:R-:W-:Y:S02]  /*db40*/  FSETP.GEU.OR P1, PT, R22, RZ, P0 ;  /* 0x000000ff1600720b */ /* 0x000fe4000072e400 */
[----:B------:R-:W-:-:S07]  /*db50*/  FSETP.NEU.AND P2, PT, |R25|, 1, !P0 ;  /* 0x3f8000001900780b */ /* 0x000fce000474d200 */
[----:B------:R-:W-:-:S05]  /*db60*/  @!P0 FADD R23, R29, R29 ;  /* 0x0000001d1d178221 */ /* 0x000fca0000000000 */
[----:B------:R-:W-:-:S04]  /*db70*/  @!P1 LOP3.LUT R23, R23, 0x7f800000, RZ, 0x3c, !PT ;  /* 0x7f80000017179812 */ /* 0x000fc800078e3cff */
[----:B------:R-:W-:-:S05]  /*db80*/  @P2 LOP3.LUT R23, R23, 0x7fffffff, RZ, 0xc0, !PT ;  /* 0x7fffffff17172812 */ /* 0x000fca00078ec0ff */
[----:B------:R-:W-:Y:S01]  /*db90*/  @!P0 IMAD.MOV.U32 R26, RZ, RZ, R23 ;  /* 0x000000ffff1a8224 */ /* 0x000fe200078e0017 */
[----:B------:R-:W-:Y:S06]  /*dba0*/  @!P0 BRA `(.L_x_157) ;  /* 0x0000000000288947 */ /* 0x000fec0003800000 */
[----:B------:R-:W-:Y:S02]  /*dbb0*/  FSETP.NEU.AND P0, PT, |R22|, +INF , PT ;  /* 0x7f8000001600780b */ /* 0x000fe40003f0d200 */
[----:B------:R-:W-:-:S13]  /*dbc0*/  FSETP.EQ.AND P1, PT, R29, -1, PT ;  /* 0xbf8000001d00780b */ /* 0x000fda0003f22000 */
[----:B------:R-:W-:Y:S05]  /*dbd0*/  @!P0 BRA P1, `(.L_x_157) ;  /* 0x00000000001c8947 */ /* 0x000fea0000800000 */
[----:B------:R-:W-:Y:S02]  /*dbe0*/  FSETP.GEU.AND P1, PT, R29, RZ, PT ;  /* 0x000000ff1d00720b */ /* 0x000fe40003f2e000 */
[----:B------:R-:W-:-:S11]  /*dbf0*/  MOV R26, R30 ;  /* 0x0000001e001a7202 */ /* 0x000fd60000000f00 */
[----:B------:R-:W0:Y:S01]  /*dc00*/  @!P1 FRND.FLOOR R23, R22 ;  /* 0x0000001600179307 */ /* 0x000e220000205000 */
[----:B------:R-:W-:Y:S02]  /*dc10*/  @!P1 FSETP.NEU.AND P2, PT, |R25|, 1, PT ;  /* 0x3f8000001900980b */ /* 0x000fe40003f4d200 */
[----:B0-----:R-:W-:Y:S02]  /*dc20*/  @!P1 FSETP.NEU.AND P0, PT, R22, R23, PT ;  /* 0x000000171600920b */ /* 0x001fe40003f0d000 */
[----:B------:R-:W-:-:S04]  /*dc30*/  @!P1 FSEL R23, R30, -R30, P2 ;  /* 0x8000001e1e179208 */ /* 0x000fc80001000000 */
[----:B------:R-:W-:-:S07]  /*dc40*/  @!P1 FSEL R26, R23, +QNAN , !P0 ;  /* 0x7fffffff171a9808 */ /* 0x000fce0004000000 */
.L_x_157:
[----:B------:R-:W-:Y:S05]  /*dc50*/  BSYNC.RECONVERGENT B0 ;  /* 0x0000000000007941 */ /* 0x000fea0003800200 */
.L_x_156:
[----:B------:R-:W0:Y:S02]  /*dc60*/  LDC.64 R22, c[0x0][0x398] ;  /* 0x0000e600ff167b82 */ /* 0x000e240000000a00 */
[----:B0-----:R-:W-:-:S06]  /*dc70*/  IMAD.WIDE R22, R19, 0x4, R22 ;  /* 0x0000000413167825 */ /* 0x001fcc00078e0216 */
[----:B------:R-:W2:Y:S01]  /*dc80*/  LDG.E R22, desc[UR12][R22.64] ;  /* 0x0000000c16167981 */ /* 0x000ea2000c1e1900 */
[-C--:B-----5:R-:W-:Y:S01]  /*dc90*/  FFMA R35, R0, R26.reuse, R35 ;  /* 0x0000001a00237223 */ /* 0x0a0fe20000000023 */
[-C--:B------:R-:W-:Y:S01]  /*dca0*/  FFMA R33, R24, R26.reuse, R33 ;  /* 0x0000001a18217223 */ /* 0x080fe20000000021 */
[----:B------:R-:W-:Y:S01]  /*dcb0*/  FFMA R27, R28, R26, R27 ;  /* 0x0000001a1c1b7223 */ /* 0x000fe2000000001b */
[----:B------:R-:W-:Y:S01]  /*dcc0*/  FMUL R19, R47, R10 ;  /* 0x0000000a2f137220 */ /* 0x000fe20000400000 */
[-C--:B------:R-:W-:Y:S01]  /*dcd0*/  FFMA R8, R35, R13.reuse, R8 ;  /* 0x0000000d23087223 */ /* 0x080fe20000000008 */
[-C--:B------:R-:W-:Y:S01]  /*dce0*/  FFMA R12, R33, R13.reuse, R12 ;  /* 0x0000000d210c7223 */ /* 0x080fe2000000000c */
[----:B------:R-:W-:Y:S01]  /*dcf0*/  FFMA R14, R27, R13, R14 ;  /* 0x0000000d1b0e7223 */ /* 0x000fe2000000000e */
[----:B------:R-:W-:Y:S01]  /*dd00*/  UIADD3 UR4, UPT, UPT, UR4, 0x1, URZ ;  /* 0x0000000104047890 */ /* 0x000fe2000fffe0ff */
[----:B------:R-:W-:Y:S01]  /*dd10*/  FFMA R19, R48, R9, R19 ;  /* 0x0000000930137223 */ /* 0x000fe20000000013 */
[----:B------:R0:W-:Y:S02]  /*dd20*/  STG.E desc[UR12][R20.64], R8 ;  /* 0x0000000814007986 */ /* 0x0001e4000c10190c */
[----:B------:R-:W-:Y:S01]  /*dd30*/  UISETP.NE.AND UP0, UPT, UR4, 0x3, UPT ;  /* 0x000000030400788c */ /* 0x000fe2000bf05270 */
[----:B------:R-:W-:Y:S01]  /*dd40*/  FFMA R19, R50, R11, R19 ;  /* 0x0000000b32137223 */ /* 0x000fe20000000013 */
[----:B------:R0:W-:Y:S03]  /*dd50*/  STG.E desc[UR12][R20.64+0x4], R12 ;  /* 0x0000040c14007986 */ /* 0x0001e6000c10190c */
[----:B------:R-:W-:Y:S01]  /*dd60*/  FADD R0, R19, R19 ;  /* 0x0000001313007221 */ /* 0x000fe20000000000 */
[----:B------:R0:W-:Y:S03]  /*dd70*/  STG.E desc[UR12][R20.64+0x8], R14 ;  /* 0x0000080e14007986 */ /* 0x0001e6000c10190c */
[C---:B------:R-:W-:Y:S01]  /*dd80*/  FFMA R9, R0.reuse, -R48, R9 ;  /* 0x8000003000097223 */ /* 0x040fe20000000009 */
[C---:B------:R-:W-:Y:S01]  /*dd90*/  FFMA R10, R0.reuse, -R47, R10 ;  /* 0x8000002f000a7223 */ /* 0x040fe2000000000a */
[----:B------:R-:W-:Y:S01]  /*dda0*/  FFMA R11, R0, -R50, R11 ;  /* 0x80000032000b7223 */ /* 0x000fe2000000000b */
[----:B--2---:R-:W-:Y:S01]  /*ddb0*/  FMUL R13, R22, R13 ;  /* 0x0000000d160d7220 */ /* 0x004fe20000400000 */
[----:B0-----:R-:W-:Y:S06]  /*ddc0*/  BRA.U UP0, `(.L_x_158) ;  /* 0xffffffd100387547 */ /* 0x001fec000b83ffff */
[----:B------:R-:W-:Y:S05]  /*ddd0*/  EXIT ;  /* 0x000000000000794d */ /* 0x000fea0003800000 */
        .weak           $__internal_0_$__cuda_sm20_sqrt_rn_f32_slowpath
        .type           $__internal_0_$__cuda_sm20_sqrt_rn_f32_slowpath,@function
        .size           $__internal_0_$__cuda_sm20_sqrt_rn_f32_slowpath,($__internal_1_$__cuda_sm3x_div_rn_noftz_f32_slowpath - $__internal_0_$__cuda_sm20_sqrt_rn_f32_slowpath)
$__internal_0_$__cuda_sm20_sqrt_rn_f32_slowpath:
[----:B------:R-:W-:-:S13]  /*dde0*/  LOP3.LUT P0, RZ, R0, 0x7fffffff, RZ, 0xc0, !PT ;  /* 0x7fffffff00ff7812 */ /* 0x000fda000780c0ff */
[----:B------:R-:W-:Y:S01]  /*ddf0*/  @!P0 IMAD.MOV.U32 R29, RZ, RZ, R0 ;  /* 0x000000ffff1d8224 */ /* 0x000fe200078e0000 */
[----:B------:R-:W-:Y:S06]  /*de00*/  @!P0 BRA `(.L_x_159) ;  /* 0x0000000000408947 */ /* 0x000fec0003800000 */
[----:B------:R-:W-:-:S13]  /*de10*/  FSETP.GEU.FTZ.AND P0, PT, R0, RZ, PT ;  /* 0x000000ff0000720b */ /* 0x000fda0003f1e000 */
[----:B------:R-:W-:Y:S01]  /*de20*/  @!P0 IMAD.MOV.U32 R29, RZ, RZ, 0x7fffffff ;  /* 0x7fffffffff1d8424 */ /* 0x000fe200078e00ff */
[----:B------:R-:W-:Y:S06]  /*de30*/  @!P0 BRA `(.L_x_159) ;  /* 0x0000000000348947 */ /* 0x000fec0003800000 */
[----:B------:R-:W-:-:S13]  /*de40*/  FSETP.GTU.FTZ.AND P0, PT, |R0|, +INF , PT ;  /* 0x7f8000000000780b */ /* 0x000fda0003f1c200 */
[----:B------:R-:W-:Y:S01]  /*de50*/  @P0 FADD.FTZ R29, R0, 1 ;  /* 0x3f800000001d0421 */ /* 0x000fe20000010000 */
[----:B------:R-:W-:Y:S06]  /*de60*/  @P0 BRA `(.L_x_159) ;  /* 0x0000000000280947 */ /* 0x000fec0003800000 */
[----:B------:R-:W-:-:S13]  /*de70*/  FSETP.NEU.FTZ.AND P0, PT, |R0|, +INF , PT ;  /* 0x7f8000000000780b */ /* 0x000fda0003f1d200 */
[----:B------:R-:W-:-:S04]  /*de80*/  @P0 FFMA R30, R0, 1.84467440737095516160e+19, RZ ;  /* 0x5f800000001e0823 */ /* 0x000fc800000000ff */
[----:B------:R-:W0:Y:S02]  /*de90*/  @P0 MUFU.RSQ R31, R30 ;  /* 0x0000001e001f0308 */ /* 0x000e240000001400 */
[----:B0-----:R-:W-:Y:S01]  /*dea0*/  @P0 FMUL.FTZ R25, R30, R31 ;  /* 0x0000001f1e190220 */ /* 0x001fe20000410000 */
[----:B------:R-:W-:-:S03]  /*deb0*/  @P0 FMUL.FTZ R28, R31, 0.5 ;  /* 0x3f0000001f1c0820 */ /* 0x000fc60000410000 */
[----:B------:R-:W-:-:S04]  /*dec0*/  @P0 FADD.FTZ R29, -R25, -RZ ;  /* 0x800000ff191d0221 */ /* 0x000fc80000010100 */
[----:B------:R-:W-:Y:S01]  /*ded0*/  @P0 FFMA R32, R25, R29, R30 ;  /* 0x0000001d19200223 */ /* 0x000fe2000000001e */
[----:B------:R-:W-:-:S03]  /*dee0*/  @!P0 IMAD.MOV.U32 R29, RZ, RZ, R0 ;  /* 0x000000ffff1d8224 */ /* 0x000fc600078e0000 */
[----:B------:R-:W-:-:S04]  /*def0*/  @P0 FFMA R28, R32, R28, R25 ;  /* 0x0000001c201c0223 */ /* 0x000fc80000000019 */
[----:B------:R-:W-:-:S07]  /*df00*/  @P0 FMUL.FTZ R29, R28, 2.3283064365386962891e-10 ;  /* 0x2f8000001c1d0820 */ /* 0x000fce0000410000 */
.L_x_159:
[----:B------:R-:W-:-:S04]  /*df10*/  HFMA2 R25, -RZ, RZ, 0, 0 ;  /* 0x00000000ff197431 */ /* 0x000fc800000001ff */
[----:B------:R-:W-:Y:S05]  /*df20*/  RET.REL.NODEC R24 `(_Z9rt_kernelP6float3PfS1_S1_S0_S0_S0_S0_S0_S0_P6float2i) ;  /* 0xffffff2018347950 */ /* 0x000fea0003c3ffff */
        .weak           $__internal_1_$__cuda_sm3x_div_rn_noftz_f32_slowpath
        .type           $__internal_1_$__cuda_sm3x_div_rn_noftz_f32_slowpath,@function
        .size           $__internal_1_$__cuda_sm3x_div_rn_noftz_f32_slowpath,($_Z9rt_kernelP6float3PfS1_S1_S0_S0_S0_S0_S0_S0_P6float2i$__internal_accurate_pow - $__internal_1_$__cuda_sm3x_div_rn_noftz_f32_slowpath)
$__internal_1_$__cuda_sm3x_div_rn_noftz_f32_slowpath:
[----:B------:R-:W-:Y:S01]  /*df30*/  SHF.R.U32.HI R24, RZ, 0x17, R23 ;  /* 0x00000017ff187819 */ /* 0x000fe20000011617 */
[----:B------:R-:W-:Y:S01]  /*df40*/  BSSY.RECONVERGENT B0, `(.L_x_160) ;  /* 0x0000062000007945 */ /* 0x000fe20003800200 */
[----:B------:R-:W-:Y:S02]  /*df50*/  SHF.R.U32.HI R28, RZ, 0x17, R0 ;  /* 0x00000017ff1c7819 */ /* 0x000fe40000011600 */
[----:B------:R-:W-:Y:S02]  /*df60*/  LOP3.LUT R24, R24, 0xff, RZ, 0xc0, !PT ;  /* 0x000000ff18187812 */ /* 0x000fe400078ec0ff */
[----:B------:R-:W-:-:S03]  /*df70*/  LOP3.LUT R28, R28, 0xff, RZ, 0xc0, !PT ;  /* 0x000000ff1c1c7812 */ /* 0x000fc600078ec0ff */
[----:B------:R-:W-:Y:S02]  /*df80*/  VIADD R29, R24, 0xffffffff ;  /* 0xffffffff181d7836 */ /* 0x000fe40000000000 */
[----:B------:R-:W-:-:S03]  /*df90*/  VIADD R31, R28, 0xffffffff ;  /* 0xffffffff1c1f7836 */ /* 0x000fc60000000000 */
[----:B------:R-:W-:-:S04]  /*dfa0*/  ISETP.GT.U32.AND P0, PT, R29, 0xfd, PT ;  /* 0x000000fd1d00780c */ /* 0x000fc80003f04070 */
[----:B------:R-:W-:-:S13]  /*dfb0*/  ISETP.GT.U32.OR P0, PT, R31, 0xfd, P0 ;  /* 0x000000fd1f00780c */ /* 0x000fda0000704470 */
[----:B------:R-:W-:Y:S01]  /*dfc0*/  @!P0 IMAD.MOV.U32 R25, RZ, RZ, RZ ;  /* 0x000000ffff198224 */ /* 0x000fe200078e00ff */
[----:B------:R-:W-:Y:S06]  /*dfd0*/  @!P0 BRA `(.L_x_161) ;  /* 0x00000000005c8947 */ /* 0x000fec0003800000 */
[----:B------:R-:W-:Y:S02]  /*dfe0*/  FSETP.GTU.FTZ.AND P0, PT, |R0|, +INF , PT ;  /* 0x7f8000000000780b */ /* 0x000fe40003f1c200 */
[----:B------:R-:W-:-:S04]  /*dff0*/  FSETP.GTU.FTZ.AND P1, PT, |R23|, +INF , PT ;  /* 0x7f8000001700780b */ /* 0x000fc80003f3c200 */
[----:B------:R-:W-:-:S13]  /*e000*/  PLOP3.LUT P0, PT, P0, P1, PT, 0xf8, 0x8f ;  /* 0x00000000008f781c */ /* 0x000fda0000703f70 */
[----:B------:R-:W-:Y:S05]  /*e010*/  @P0 BRA `(.L_x_162) ;  /* 0x00000004004c0947 */ /* 0x000fea0003800000 */
[----:B------:R-:W-:-:S13]  /*e020*/  LOP3.LUT P0, RZ, R23, 0x7fffffff, R0, 0xc8, !PT ;  /* 0x7fffffff17ff7812 */ /* 0x000fda000780c800 */
[----:B------:R-:W-:Y:S05]  /*e030*/  @!P0 BRA `(.L_x_163) ;  /* 0x00000004003c8947 */ /* 0x000fea0003800000 */
[C---:B------:R-:W-:Y:S02]  /*e040*/  FSETP.NEU.FTZ.AND P0, PT, |R0|.reuse, +INF , PT ;  /* 0x7f8000000000780b */ /* 0x040fe40003f1d200 */
[----:B------:R-:W-:Y:S02]  /*e050*/  FSETP.NEU.FTZ.AND P2, PT, |R23|, +INF , PT ;  /* 0x7f8000001700780b */ /* 0x000fe40003f5d200 */
[----:B------:R-:W-:-:S11]  /*e060*/  FSETP.NEU.FTZ.AND P1, PT, |R0|, +INF , PT ;  /* 0x7f8000000000780b */ /* 0x000fd60003f3d200 */
[----:B------:R-:W-:Y:S05]  /*e070*/  @!P2 BRA !P0, `(.L_x_163) ;  /* 0x00000004002ca947 */ /* 0x000fea0004000000 */
[----:B------:R-:W-:-:S04]  /*e080*/  LOP3.LUT P0, RZ, R0, 0x7fffffff, RZ, 0xc0, !PT ;  /* 0x7fffffff00ff7812 */ /* 0x000fc8000780c0ff */
[----:B------:R-:W-:-:S13]  /*e090*/  PLOP3.LUT P0, PT, P2, P0, PT, 0x2f, 0xf2 ;  /* 0x0000000000f2781c */ /* 0x000fda0001700577 */
[----:B------:R-:W-:Y:S05]  /*e0a0*/  @P0 BRA `(.L_x_164) ;  /* 0x0000000400180947 */ /* 0x000fea0003800000 */
[----:B------:R-:W-:-:S04]  /*e0b0*/  LOP3.LUT P0, RZ, R23, 0x7fffffff, RZ, 0xc0, !PT ;  /* 0x7fffffff17ff7812 */ /* 0x000fc8000780c0ff */
[----:B------:R-:W-:-:S13]  /*e0c0*/  PLOP3.LUT P0, PT, P1, P0, PT, 0x2f, 0xf2 ;  /* 0x0000000000f2781c */ /* 0x000fda0000f00577 */
[----:B------:R-:W-:Y:S05]  /*e0d0*/  @P0 BRA `(.L_x_165) ;  /* 0x0000000400000947 */ /* 0x000fea0003800000 */
[----:B------:R-:W-:Y:S02]  /*e0e0*/  ISETP.GE.AND P0, PT, R31, RZ, PT ;  /* 0x000000ff1f00720c */ /* 0x000fe40003f06270 */
[----:B------:R-:W-:-:S11]  /*e0f0*/  ISETP.GE.AND P1, PT, R29, RZ, PT ;  /* 0x000000ff1d00720c */ /* 0x000fd60003f26270 */
[----:B------:R-:W-:Y:S01]  /*e100*/  @P0 MOV R25, RZ ;  /* 0x000000ff00190202 */ /* 0x000fe20000000f00 */
[----:B------:R-:W-:Y:S02]  /*e110*/  @!P0 IMAD.MOV.U32 R25, RZ, RZ, -0x40 ;  /* 0xffffffc0ff198424 */ /* 0x000fe400078e00ff */
[----:B------:R-:W-:Y:S01]  /*e120*/  @!P0 FFMA R0, R0, 1.84467440737095516160e+19, RZ ;  /* 0x5f80000000008823 */ /* 0x000fe200000000ff */
[----:B------:R-:W-:Y:S01]  /*e130*/  @!P1 FFMA R23, R23, 1.84467440737095516160e+19, RZ ;  /* 0x5f80000017179823 */ /* 0x000fe200000000ff */
[----:B------:R-:W-:-:S07]  /*e140*/  @!P1 VIADD R25, R25, 0x40 ;  /* 0x0000004019199836 */ /* 0x000fce0000000000 */
.L_x_161:
[----:B------:R-:W-:Y:S01]  /*e150*/  LEA R32, R24, 0xc0800000, 0x17 ;  /* 0xc080000018207811 */ /* 0x000fe200078eb8ff */
[----:B------:R-:W-:Y:S04]  /*e160*/  BSSY.RECONVERGENT B1, `(.L_x_166) ;  /* 0x0000036000017945 */ /* 0x000fe80003800200 */
[----:B------:R-:W-:Y:S01]  /*e170*/  IMAD.IADD R36, R23, 0x1, -R32 ;  /* 0x0000000117247824 */ /* 0x000fe200078e0a20 */
[----:B------:R-:W-:-:S03]  /*e180*/  IADD3 R23, PT, PT, R28, -0x7f, RZ ;  /* 0xffffff811c177810 */ /* 0x000fc60007ffe0ff */
[----:B------:R-:W0:Y:S01]  /*e190*/  MUFU.RCP R32, R36 ;  /* 0x0000002400207308 */ /* 0x000e220000001000 */
[----:B------:R-:W-:Y:S01]  /*e1a0*/  FADD.FTZ R29, -R36, -RZ ;  /* 0x800000ff241d7221 */ /* 0x000fe20000010100 */
[C---:B------:R-:W-:Y:S01]  /*e1b0*/  IMAD R0, R23.reuse, -0x800000, R0 ;  /* 0xff80000017007824 */ /* 0x040fe200078e0200 */
[----:B------:R-:W-:-:S05]  /*e1c0*/  IADD3 R24, PT, PT, R23, 0x7f, -R24 ;  /* 0x0000007f17187810 */ /* 0x000fca0007ffe818 */
[----:B------:R-:W-:Y:S02]  /*e1d0*/  IMAD.IADD R25, R24, 0x1, R25 ;  /* 0x0000000118197824 */ /* 0x000fe400078e0219 */
[----:B0-----:R-:W-:-:S04]  /*e1e0*/  FFMA R31, R32, R29, 1 ;  /* 0x3f800000201f7423 */ /* 0x001fc8000000001d */
[----:B------:R-:W-:-:S04]  /*e1f0*/  FFMA R31, R32, R31, R32 ;  /* 0x0000001f201f7223 */ /* 0x000fc80000000020 */
[----:B------:R-:W-:-:S04]  /*e200*/  FFMA R28, R0, R31, RZ ;  /* 0x0000001f001c7223 */ /* 0x000fc800000000ff */
[----:B------:R-:W-:-:S04]  /*e210*/  FFMA R32, R29, R28, R0 ;  /* 0x0000001c1d207223 */ /* 0x000fc80000000000 */
[----:B------:R-:W-:-:S04]  /*e220*/  FFMA R28, R31, R32, R28 ;  /* 0x000000201f1c7223 */ /* 0x000fc8000000001c */
[----:B------:R-:W-:-:S04]  /*e230*/  FFMA R29, R29, R28, R0 ;  /* 0x0000001c1d1d7223 */ /* 0x000fc80000000000 */
[----:B------:R-:W-:-:S05]  /*e240*/  FFMA R0, R31, R29, R28 ;  /* 0x0000001d1f007223 */ /* 0x000fca000000001c */
[----:B------:R-:W-:-:S04]  /*e250*/  SHF.R.U32.HI R23, RZ, 0x17, R0 ;  /* 0x00000017ff177819 */ /* 0x000fc80000011600 */
[----:B------:R-:W-:-:S05]  /*e260*/  LOP3.LUT R24, R23, 0xff, RZ, 0xc0, !PT ;  /* 0x000000ff17187812 */ /* 0x000fca00078ec0ff */
[----:B------:R-:W-:-:S04]  /*e270*/  IMAD.IADD R23, R24, 0x1, R25 ;  /* 0x0000000118177824 */ /* 0x000fc800078e0219 */
[----:B------:R-:W-:-:S05]  /*e280*/  VIADD R24, R23, 0xffffffff ;  /* 0xffffffff17187836 */ /* 0x000fca0000000000 */
[----:B------:R-:W-:-:S13]  /*e290*/  ISETP.GE.U32.AND P0, PT, R24, 0xfe, PT ;  /* 0x000000fe1800780c */ /* 0x000fda0003f06070 */
[----:B------:R-:W-:Y:S05]  /*e2a0*/  @!P0 BRA `(.L_x_167) ;  /* 0x0000000000808947 */ /* 0x000fea0003800000 */
[----:B------:R-:W-:-:S13]  /*e2b0*/  ISETP.GT.AND P0, PT, R23, 0xfe, PT ;  /* 0x000000fe1700780c */ /* 0x000fda0003f04270 */
[----:B------:R-:W-:Y:S05]  /*e2c0*/  @P0 BRA `(.L_x_168) ;  /* 0x00000000006c0947 */ /* 0x000fea0003800000 */
[----:B------:R-:W-:-:S13]  /*e2d0*/  ISETP.GE.AND P0, PT, R23, 0x1, PT ;  /* 0x000000011700780c */ /* 0x000fda0003f06270 */
[----:B------:R-:W-:Y:S05]  /*e2e0*/  @P0 BRA `(.L_x_169) ;  /* 0x0000000000740947 */ /* 0x000fea0003800000 */
[----:B------:R-:W-:Y:S02]  /*e2f0*/  ISETP.GE.AND P0, PT, R23, -0x18, PT ;  /* 0xffffffe81700780c */ /* 0x000fe40003f06270 */
[----:B------:R-:W-:-:S11]  /*e300*/  LOP3.LUT R0, R0, 0x80000000, RZ, 0xc0, !PT ;  /* 0x8000000000007812 */ /* 0x000fd600078ec0ff */
[----:B------:R-:W-:Y:S05]  /*e310*/  @!P0 BRA `(.L_x_169) ;  /* 0x0000000000688947 */ /* 0x000fea0003800000 */
[CCC-:B------:R-:W-:Y:S01]  /*e320*/  FFMA.RZ R24, R31.reuse, R29.reuse, R28.reuse ;  /* 0x0000001d1f187223 */ /* 0x1c0fe2000000c01c */
[CCC-:B------:R-:W-:Y:S01]  /*e330*/  FFMA.RP R25, R31.reuse, R29.reuse, R28.reuse ;  /* 0x0000001d1f197223 */ /* 0x1c0fe2000000801c */
[----:B------:R-:W-:Y:S01]  /*e340*/  FFMA.RM R28, R31, R29, R28 ;  /* 0x0000001d1f1c7223 */ /* 0x000fe2000000401c */
[C---:B------:R-:W-:Y:S02]  /*e350*/  IADD3 R29, PT, PT, R23.reuse, 0x20, RZ ;  /* 0x00000020171d7810 */ /* 0x040fe40007ffe0ff */
[----:B------:R-:W-:Y:S02]  /*e360*/  LOP3.LUT R24, R24, 0x7fffff, RZ, 0xc0, !PT ;  /* 0x007fffff18187812 */ /* 0x000fe400078ec0ff */
[C---:B------:R-:W-:Y:S02]  /*e370*/  ISETP.NE.AND P2, PT, R23.reuse, RZ, PT ;  /* 0x000000ff1700720c */ /* 0x040fe40003f45270 */
[----:B------:R-:W-:Y:S02]  /*e380*/  LOP3.LUT R24, R24, 0x800000, RZ, 0xfc, !PT ;  /* 0x0080000018187812 */ /* 0x000fe400078efcff */
[----:B------:R-:W-:Y:S01]  /*e390*/  ISETP.NE.AND P1, PT, R23, RZ, PT ;  /* 0x000000ff1700720c */ /* 0x000fe20003f25270 */
[----:B------:R-:W-:Y:S01]  /*e3a0*/  IMAD.MOV R23, RZ, RZ, -R23 ;  /* 0x000000ffff177224 */ /* 0x000fe200078e0a17 */
[----:B------:R-:W-:-:S02]  /*e3b0*/  SHF.L.U32 R29, R24, R29, RZ ;  /* 0x0000001d181d7219 */ /* 0x000fc400000006ff */
[----:B------:R-:W-:Y:S02]  /*e3c0*/  FSETP.NEU.FTZ.AND P0, PT, R25, R28, PT ;  /* 0x0000001c1900720b */ /* 0x000fe40003f1d000 */
[----:B------:R-:W-:Y:S02]  /*e3d0*/  SEL R23, R23, RZ, P2 ;  /* 0x000000ff17177207 */ /* 0x000fe40001000000 */
[----:B------:R-:W-:Y:S02]  /*e3e0*/  ISETP.NE.AND P1, PT, R29, RZ, P1 ;  /* 0x000000ff1d00720c */ /* 0x000fe40000f25270 */
[----:B------:R-:W-:Y:S02]  /*e3f0*/  SHF.R.U32.HI R23, RZ, R23, R24 ;  /* 0x00000017ff177219 */ /* 0x000fe40000011618 */
[----:B------:R-:W-:Y:S02]  /*e400*/  PLOP3.LUT P0, PT, P0, P1, PT, 0xf8, 0x8f ;  /* 0x00000000008f781c */ /* 0x000fe40000703f70 */
[----:B------:R-:W-:-:S02]  /*e410*/  SHF.R.U32.HI R25, RZ, 0x1, R23 ;  /* 0x00000001ff197819 */ /* 0x000fc40000011617 */
[----:B------:R-:W-:-:S04]  /*e420*/  SEL R24, RZ, 0x1, !P0 ;  /* 0x00000001ff187807 */ /* 0x000fc80004000000 */
[----:B------:R-:W-:-:S04]  /*e430*/  LOP3.LUT R24, R24, 0x1, R25, 0xf8, !PT ;  /* 0x0000000118187812 */ /* 0x000fc800078ef819 */
[----:B------:R-:W-:-:S05]  /*e440*/  LOP3.LUT R24, R24, R23, RZ, 0xc0, !PT ;  /* 0x0000001718187212 */ /* 0x000fca00078ec0ff */
[----:B------:R-:W-:-:S05]  /*e450*/  IMAD.IADD R25, R25, 0x1, R24 ;  /* 0x0000000119197824 */ /* 0x000fca00078e0218 */
[----:B------:R-:W-:Y:S01]  /*e460*/  LOP3.LUT R0, R25, R0, RZ, 0xfc, !PT ;  /* 0x0000000019007212 */ /* 0x000fe200078efcff */
[----:B------:R-:W-:Y:S06]  /*e470*/  BRA `(.L_x_169) ;  /* 0x0000000000107947 */ /* 0x000fec0003800000 */
.L_x_168:
[----:B------:R-:W-:-:S04]  /*e480*/  LOP3.LUT R0, R0, 0x80000000, RZ, 0xc0, !PT ;  /* 0x8000000000007812 */ /* 0x000fc800078ec0ff */
[----:B------:R-:W-:Y:S01]  /*e490*/  LOP3.LUT R0, R0, 0x7f800000, RZ, 0xfc, !PT ;  /* 0x7f80000000007812 */ /* 0x000fe200078efcff */
[----:B------:R-:W-:Y:S06]  /*e4a0*/  BRA `(.L_x_169) ;  /* 0x0000000000047947 */ /* 0x000fec0003800000 */
.L_x_167:
[----:B------:R-:W-:-:S07]  /*e4b0*/  IMAD R0, R25, 0x800000, R0 ;  /* 0x0080000019007824 */ /* 0x000fce00078e0200 */
.L_x_169:
[----:B------:R-:W-:Y:S05]  /*e4c0*/  BSYNC.RECONVERGENT B1 ;  /* 0x0000000000017941 */ /* 0x000fea0003800200 */
.L_x_166:
[----:B------:R-:W-:Y:S05]  /*e4d0*/  BRA `(.L_x_170) ;  /* 0x0000000000207947 */ /* 0x000fea0003800000 */
.L_x_165:
[----:B------:R-:W-:-:S04]  /*e4e0*/  LOP3.LUT R0, R23, 0x80000000, R0, 0x48, !PT ;  /* 0x8000000017007812 */ /* 0x000fc800078e4800 */
[----:B------:R-:W-:Y:S01]  /*e4f0*/  LOP3.LUT R0, R0, 0x7f800000, RZ, 0xfc, !PT ;  /* 0x7f80000000007812 */ /* 0x000fe200078efcff */
[----:B------:R-:W-:Y:S06]  /*e500*/  BRA `(.L_x_170) ;  /* 0x0000000000147947 */ /* 0x000fec0003800000 */
.L_x_164:
[----:B------:R-:W-:Y:S01]  /*e510*/  LOP3.LUT R0, R23, 0x80000000, R0, 0x48, !PT ;  /* 0x8000000017007812 */ /* 0x000fe200078e4800 */
[----:B------:R-:W-:Y:S06]  /*e520*/  BRA `(.L_x_170) ;  /* 0x00000000000c7947 */ /* 0x000fec0003800000 */
.L_x_163:
[----:B------:R-:W0:Y:S01]  /*e530*/  MUFU.RSQ R0, -QNAN ;  /* 0xffc0000000007908 */ /* 0x000e220000001400 */
[----:B------:R-:W-:Y:S05]  /*e540*/  BRA `(.L_x_170) ;  /* 0x0000000000047947 */ /* 0x000fea0003800000 */
.L_x_162:
[----:B------:R-:W-:-:S07]  /*e550*/  FADD.FTZ R0, R0, R23 ;  /* 0x0000001700007221 */ /* 0x000fce0000010000 */
.L_x_170:
[----:B------:R-:W-:Y:S05]  /*e560*/  BSYNC.RECONVERGENT B0 ;  /* 0x0000000000007941 */ /* 0x000fea0003800200 */
.L_x_160:
[----:B------:R-:W-:-:S04]  /*e570*/  HFMA2 R23, -RZ, RZ, 0, 0 ;  /* 0x00000000ff177431 */ /* 0x000fc800000001ff */
[----:B0-----:R-:W-:Y:S05]  /*e580*/  RET.REL.NODEC R22 `(_Z9rt_kernelP6float3PfS1_S1_S0_S0_S0_S0_S0_S0_P6float2i) ;  /* 0xffffff18169c7950 */ /* 0x001fea0003c3ffff */
        .type           $_Z9rt_kernelP6float3PfS1_S1_S0_S0_S0_S0_S0_S0_P6float2i$__internal_accurate_pow,@function
        .size           $_Z9rt_kernelP6float3PfS1_S1_S0_S0_S0_S0_S0_S0_P6float2i$__internal_accurate_pow,(.L_x_175 - $_Z9rt_kernelP6float3PfS1_S1_S0_S0_S0_S0_S0_S0_P6float2i$__internal_accurate_pow)
$_Z9rt_kernelP6float3PfS1_S1_S0_S0_S0_S0_S0_S0_P6float2i$__internal_accurate_pow:
[----:B------:R-:W-:Y:S01]  /*e590*/  ISETP.GT.U32.AND P0, PT, R29, 0xfffff, PT ;  /* 0x000fffff1d00780c */ /* 0x000fe20003f04070 */
[--C-:B------:R-:W-:Y:S01]  /*e5a0*/  IMAD.MOV.U32 R24, RZ, RZ, R29.reuse ;  /* 0x000000ffff187224 */ /* 0x100fe200078e001d */
[----:B------:R-:W-:Y:S01]  /*e5b0*/  UMOV UR16, 0x7d2cafe2 ;  /* 0x7d2cafe200107882 */ /* 0x000fe20000000000 */
[----:B------:R-:W-:Y:S01]  /*e5c0*/  UMOV UR17, 0x3eb0f5ff ;  /* 0x3eb0f5ff00117882 */ /* 0x000fe20000000000 */
[----:B------:R-:W-:Y:S01]  /*e5d0*/  SHF.R.U32.HI R56, RZ, 0x14, R29 ;  /* 0x00000014ff387819 */ /* 0x000fe2000001161d */
[----:B------:R-:W-:Y:S01]  /*e5e0*/  UMOV UR20, 0x3b39803f ;  /* 0x3b39803f00147882 */ /* 0x000fe20000000000 */
[----:B------:R-:W-:-:S07]  /*e5f0*/  UMOV UR21, 0x3c7abc9e ;  /* 0x3c7abc9e00157882 */ /* 0x000fce0000000000 */
[----:B------:R-:W-:-:S10]  /*e600*/  @!P0 DMUL R30, R28, 1.80143985094819840000e+16 ;  /* 0x435000001c1e8828 */ /* 0x000fd40000000000 */
[----:B------:R-:W-:Y:S01]  /*e610*/  @!P0 IMAD.MOV.U32 R24, RZ, RZ, R31 ;  /* 0x000000ffff188224 */ /* 0x000fe200078e001f */
[----:B------:R-:W-:Y:S01]  /*e620*/  @!P0 LEA.HI R56, R31, 0xffffffca, RZ, 0xc ;  /* 0xffffffca1f388811 */ /* 0x000fe200078f60ff */
[----:B------:R-:W-:-:S03]  /*e630*/  @!P0 IMAD.MOV.U32 R28, RZ, RZ, R30 ;  /* 0x000000ffff1c8224 */ /* 0x000fc600078e001e */
[----:B------:R-:W-:Y:S02]  /*e640*/  LOP3.LUT R24, R24, 0x800fffff, RZ, 0xc0, !PT ;  /* 0x800fffff18187812 */ /* 0x000fe400078ec0ff */
[----:B------:R-:W-:Y:S02]  /*e650*/  MOV R32, R28 ;  /* 0x0000001c00207202 */ /* 0x000fe40000000f00 */
[----:B------:R-:W-:-:S04]  /*e660*/  LOP3.LUT R25, R24, 0x3ff00000, RZ, 0xfc, !PT ;  /* 0x3ff0000018197812 */ /* 0x000fc800078efcff */
[----:B------:R-:W-:Y:S01]  /*e670*/  ISETP.GE.U32.AND P1, PT, R25, 0x3ff6a09f, PT ;  /* 0x3ff6a09f1900780c */ /* 0x000fe20003f26070 */
[----:B------:R-:W-:-:S12]  /*e680*/  IMAD.MOV.U32 R33, RZ, RZ, R25 ;  /* 0x000000ffff217224 */ /* 0x000fd800078e0019 */
[----:B------:R-:W-:-:S04]  /*e690*/  @P1 VIADD R24, R33, 0xfff00000 ;  /* 0xfff0000021181836 */ /* 0x000fc80000000000 */
[----:B------:R-:W-:Y:S01]  /*e6a0*/  @P1 IMAD.MOV.U32 R33, RZ, RZ, R24 ;  /* 0x000000ffff211224 */ /* 0x000fe200078e0018 */
[----:B------:R-:W-:-:S05]  /*e6b0*/  MOV R24, RZ ;  /* 0x000000ff00187202 */ /* 0x000fca0000000f00 */
[C---:B------:R-:W-:Y:S02]  /*e6c0*/  DADD R34, R32.reuse, 1 ;  /* 0x3ff0000020227429 */ /* 0x040fe40000000000 */
[----:B------:R-:W-:-:S04]  /*e6d0*/  DADD R32, R32, -1 ;  /* 0xbff0000020207429 */ /* 0x000fc80000000000 */
[----:B------:R-:W0:Y:S02]  /*e6e0*/  MUFU.RCP64H R25, R35 ;  /* 0x0000002300197308 */ /* 0x000e240000001800 */
[----:B0-----:R-:W-:-:S08]  /*e6f0*/  DFMA R36, -R34, R24, 1 ;  /* 0x3ff000002224742b */ /* 0x001fd00000000118 */
[----:B------:R-:W-:-:S08]  /*e700*/  DFMA R36, R36, R36, R36 ;  /* 0x000000242424722b */ /* 0x000fd00000000024 */
[----:B------:R-:W-:-:S08]  /*e710*/  DFMA R36, R24, R36, R24 ;  /* 0x000000241824722b */ /* 0x000fd00000000018 */
[----:B------:R-:W-:-:S08]  /*e720*/  DMUL R24, R32, R36 ;  /* 0x0000002420187228 */ /* 0x000fd00000000000 */
[----:B------:R-:W-:-:S08]  /*e730*/  DFMA R24, R32, R36, R24 ;  /* 0x000000242018722b */ /* 0x000fd00000000018 */
[----:B------:R-:W-:Y:S02]  /*e740*/  DADD R26, R32, -R24 ;  /* 0x00000000201a7229 */ /* 0x000fe40000000818 */
[----:B------:R-:W-:-:S06]  /*e750*/  DMUL R34, R24, R24 ;  /* 0x0000001818227228 */ /* 0x000fcc0000000000 */
[----:B------:R-:W-:-:S08]  /*e760*/  DADD R26, R26, R26 ;  /* 0x000000001a1a7229 */ /* 0x000fd0000000001a */
[----:B------:R-:W-:Y:S01]  /*e770*/  DFMA R26, R32, -R24, R26 ;  /* 0x80000018201a722b */ /* 0x000fe2000000001a */
[----:B------:R-:W-:Y:S02]  /*e780*/  IMAD.MOV.U32 R32, RZ, RZ, 0x41ad3b5a ;  /* 0x41ad3b5aff207424 */ /* 0x000fe400078e00ff */
[----:B------:R-:W-:-:S05]  /*e790*/  IMAD.MOV.U32 R33, RZ, RZ, 0x3ed0f5d2 ;  /* 0x3ed0f5d2ff217424 */ /* 0x000fca00078e00ff */
[----:B------:R-:W-:Y:S02]  /*e7a0*/  DMUL R26, R36, R26 ;  /* 0x0000001a241a7228 */ /* 0x000fe40000000000 */
[----:B------:R-:W-:Y:S01]  /*e7b0*/  DFMA R32, R34, UR16, R32 ;  /* 0x0000001022207c2b */ /* 0x000fe20008000020 */
[----:B------:R-:W-:Y:S01]  /*e7c0*/  UMOV UR16, 0x75488a3f ;  /* 0x75488a3f00107882 */ /* 0x000fe20000000000 */
[----:B------:R-:W-:-:S06]  /*e7d0*/  UMOV UR17, 0x3ef3b20a ;  /* 0x3ef3b20a00117882 */ /* 0x000fcc0000000000 */
[----:B------:R-:W-:Y:S01]  /*e7e0*/  DFMA R32, R34, R32, UR16 ;  /* 0x0000001022207e2b */ /* 0x000fe20008000020 */
        /* <DEDUP_REMOVED lines=14> */
[----:B------:R-:W-:-:S08]  /*e8d0*/  DFMA R28, R34, R32, UR16 ;  /* 0x00000010221c7e2b */ /* 0x000fd00008000020 */
[----:B------:R-:W-:Y:S01]  /*e8e0*/  DADD R30, -R28, UR16 ;  /* 0x000000101c1e7e29 */ /* 0x000fe20008000100 */
[----:B------:R-:W-:Y:S01]  /*e8f0*/  UMOV UR16, 0xb9e7b0 ;  /* 0x00b9e7b000107882 */ /* 0x000fe20000000000 */
[----:B------:R-:W-:-:S06]  /*e900*/  UMOV UR17, 0x3c46a4cb ;  /* 0x3c46a4cb00117882 */ /* 0x000fcc0000000000 */
[----:B------:R-:W-:Y:S02]  /*e910*/  DFMA R30, R34, R32, R30 ;  /* 0x00000020221e722b */ /* 0x000fe4000000001e */
[----:B------:R-:W-:Y:S01]  /*e920*/  DMUL R32, R24, R24 ;  /* 0x0000001818207228 */ /* 0x000fe20000000000 */
[----:B------:R-:W-:Y:S01]  /*e930*/  VIADD R35, R27, 0x100000 ;  /* 0x001000001b237836 */ /* 0x000fe20000000000 */
[----:B------:R-:W-:-:S04]  /*e940*/  MOV R34, R26 ;  /* 0x0000001a00227202 */ /* 0x000fc80000000f00 */
[----:B------:R-:W-:Y:S01]  /*e950*/  DADD R30, R30, -UR16 ;  /* 0x800000101e1e7e29 */ /* 0x000fe20008000000 */
[----:B------:R-:W-:Y:S01]  /*e960*/  UMOV UR16, 0x80000000 ;  /* 0x8000000000107882 */ /* 0x000fe20000000000 */
[----:B------:R-:W-:Y:S01]  /*e970*/  DFMA R36, R24, R24, -R32 ;  /* 0x000000181824722b */ /* 0x000fe20000000820 */
[----:B------:R-:W-:-:S07]  /*e980*/  UMOV UR17, 0x43300000 ;  /* 0x4330000000117882 */ /* 0x000fce0000000000 */
[C---:B------:R-:W-:Y:S02]  /*e990*/  DFMA R34, R24.reuse, R34, R36 ;  /* 0x000000221822722b */ /* 0x040fe40000000024 */
[----:B------:R-:W-:-:S08]  /*e9a0*/  DMUL R36, R24, R32 ;  /* 0x0000002018247228 */ /* 0x000fd00000000000 */
[----:B------:R-:W-:-:S08]  /*e9b0*/  DFMA R38, R24, R32, -R36 ;  /* 0x000000201826722b */ /* 0x000fd00000000824 */
[----:B------:R-:W-:Y:S02]  /*e9c0*/  DFMA R38, R26, R32, R38 ;  /* 0x000000201a26722b */ /* 0x000fe40000000026 */
[----:B------:R-:W-:-:S06]  /*e9d0*/  DADD R32, R28, R30 ;  /* 0x000000001c207229 */ /* 0x000fcc000000001e */
[----:B------:R-:W-:Y:S02]  /*e9e0*/  DFMA R34, R24, R34, R38 ;  /* 0x000000221822722b */ /* 0x000fe40000000026 */
[----:B------:R-:W-:-:S08]  /*e9f0*/  DADD R38, R28, -R32 ;  /* 0x000000001c267229 */ /* 0x000fd00000000820 */
[----:B------:R-:W-:Y:S02]  /*ea00*/  DADD R38, R30, R38 ;  /* 0x000000001e267229 */ /* 0x000fe40000000026 */
[----:B------:R-:W-:-:S08]  /*ea10*/  DMUL R30, R32, R36 ;  /* 0x00000024201e7228 */ /* 0x000fd00000000000 */
[----:B------:R-:W-:-:S08]  /*ea20*/  DFMA R28, R32, R36, -R30 ;  /* 0x00000024201c722b */ /* 0x000fd0000000081e */
[----:B------:R-:W-:-:S08]  /*ea30*/  DFMA R28, R32, R34, R28 ;  /* 0x00000022201c722b */ /* 0x000fd0000000001c */
[----:B------:R-:W-:-:S08]  /*ea40*/  DFMA R38, R38, R36, R28 ;  /* 0x000000242626722b */ /* 0x000fd0000000001c */
[----:B------:R-:W-:-:S08]  /*ea50*/  DADD R32, R30, R38 ;  /* 0x000000001e207229 */ /* 0x000fd00000000026 */
[--C-:B------:R-:W-:Y:S02]  /*ea60*/  DADD R28, R24, R32.reuse ;  /* 0x00000000181c7229 */ /* 0x100fe40000000020 */
[----:B------:R-:W-:-:S06]  /*ea70*/  DADD R30, R30, -R32 ;  /* 0x000000001e1e7229 */ /* 0x000fcc0000000820 */
[----:B------:R-:W-:Y:S02]  /*ea80*/  DADD R24, R24, -R28 ;  /* 0x0000000018187229 */ /* 0x000fe4000000081c */
[----:B------:R-:W-:-:S06]  /*ea90*/  DADD R30, R38, R30 ;  /* 0x00000000261e7229 */ /* 0x000fcc000000001e */
[----:B------:R-:W-:-:S08]  /*eaa0*/  DADD R24, R32, R24 ;  /* 0x0000000020187229 */ /* 0x000fd00000000018 */
[----:B------:R-:W-:Y:S01]  /*eab0*/  DADD R30, R30, R24 ;  /* 0x000000001e1e7229 */ /* 0x000fe20000000018 */
[C---:B------:R-:W-:Y:S02]  /*eac0*/  VIADD R24, R56.reuse, 0xfffffc01 ;  /* 0xfffffc0138187836 */ /* 0x040fe40000000000 */
[----:B------:R-:W-:Y:S02]  /*ead0*/  @P1 VIADD R24, R56, 0xfffffc02 ;  /* 0xfffffc0238181836 */ /* 0x000fe40000000000 */
[----:B------:R-:W-:-:S03]  /*eae0*/  IMAD.MOV.U32 R25, RZ, RZ, 0x43300000 ;  /* 0x43300000ff197424 */ /* 0x000fc600078e00ff */
[----:B------:R-:W-:Y:S01]  /*eaf0*/  DADD R26, R26, R30 ;  /* 0x000000001a1a7229 */ /* 0x000fe2000000001e */
[----:B------:R-:W-:-:S06]  /*eb00*/  LOP3.LUT R24, R24, 0x80000000, RZ, 0x3c, !PT ;  /* 0x8000000018187812 */ /* 0x000fcc00078e3cff */
[----:B------:R-:W-:Y:S01]  /*eb10*/  DADD R30, R24, -UR16 ;  /* 0x80000010181e7e29 */ /* 0x000fe20008000000 */
[----:B------:R-:W-:Y:S01]  /*eb20*/  UMOV UR16, 0xfefa39ef ;  /* 0xfefa39ef00107882 */ /* 0x000fe20000000000 */
[----:B------:R-:W-:Y:S01]  /*eb30*/  DADD R32, R28, R26 ;  /* 0x000000001c207229 */ /* 0x000fe2000000001a */
[----:B------:R-:W-:-:S07]  /*eb40*/  UMOV UR17, 0x3fe62e42 ;  /* 0x3fe62e4200117882 */ /* 0x000fce0000000000 */
[--C-:B------:R-:W-:Y:S02]  /*eb50*/  DFMA R24, R30, UR16, R32.reuse ;  /* 0x000000101e187c2b */ /* 0x100fe40008000020 */
[----:B------:R-:W-:-:S06]  /*eb60*/  DADD R34, R28, -R32 ;  /* 0x000000001c227229 */ /* 0x000fcc0000000820 */
[----:B------:R-:W-:Y:S02]  /*eb70*/  DFMA R28, R30, -UR16, R24 ;  /* 0x800000101e1c7c2b */ /* 0x000fe40008000018 */
[----:B------:R-:W-:-:S06]  /*eb80*/  DADD R34, R26, R34 ;  /* 0x000000001a227229 */ /* 0x000fcc0000000022 */
[----:B------:R-:W-:Y:S01]  /*eb90*/  DADD R28, -R32, R28 ;  /* 0x00000000201c7229 */ /* 0x000fe2000000011c */
[----:B------:R-:W-:Y:S01]  /*eba0*/  MOV R32, 0x652b82fe ;  /* 0x652b82fe00207802 */ /* 0x000fe20000000f00 */
[----:B------:R-:W-:-:S06]  /*ebb0*/  IMAD.MOV.U32 R33, RZ, RZ, 0x3ff71547 ;  /* 0x3ff71547ff217424 */ /* 0x000fcc00078e00ff */
[----:B------:R-:W-:-:S08]  /*ebc0*/  DADD R28, R34, -R28 ;  /* 0x00000000221c7229 */ /* 0x000fd0000000081c */
[----:B------:R-:W-:-:S08]  /*ebd0*/  DFMA R30, R30, UR20, R28 ;  /* 0x000000141e1e7c2b */ /* 0x000fd0000800001c */
[----:B------:R-:W-:-:S08]  /*ebe0*/  DADD R26, R24, R30 ;  /* 0x00000000181a7229 */ /* 0x000fd0000000001e */
[----:B------:R-:W-:Y:S02]  /*ebf0*/  DADD R28, R24, -R26 ;  /* 0x00000000181c7229 */ /* 0x000fe4000000081a */
[----:B------:R-:W-:-:S06]  /*ec00*/  DMUL R24, R26, 2 ;  /* 0x400000001a187828 */ /* 0x000fcc0000000000 */
[----:B------:R-:W-:Y:S02]  /*ec10*/  DADD R28, R30, R28 ;  /* 0x000000001e1c7229 */ /* 0x000fe4000000001c */
[----:B------:R-:W-:-:S08]  /*ec20*/  DFMA R26, R26, 2, -R24 ;  /* 0x400000001a1a782b */ /* 0x000fd00000000818 */
[----:B------:R-:W-:-:S08]  /*ec30*/  DFMA R28, R28, 2, R26 ;  /* 0x400000001c1c782b */ /* 0x000fd0000000001a */
[----:B------:R-:W-:-:S08]  /*ec40*/  DADD R34, R24, R28 ;  /* 0x0000000018227229 */ /* 0x000fd0000000001c */
[----:B------:R-:W-:Y:S02]  /*ec50*/  DFMA R32, R34, R32, 6.75539944105574400000e+15 ;  /* 0x433800002220742b */ /* 0x000fe40000000020 */
[----:B------:R-:W-:Y:S01]  /*ec60*/  FSETP.GEU.AND P0, PT, |R35|, 4.1917929649353027344, PT ;  /* 0x4086232b2300780b */ /* 0x000fe20003f0e200 */
[----:B------:R-:W-:-:S05]  /*ec70*/  DADD R24, R24, -R34 ;  /* 0x0000000018187229 */ /* 0x000fca0000000822 */
[----:B------:R-:W-:-:S03]  /*ec80*/  DADD R26, R32, -6.75539944105574400000e+15 ;  /* 0xc3380000201a7429 */ /* 0x000fc60000000000 */
[----:B------:R-:W-:-:S05]  /*ec90*/  DADD R28, R28, R24 ;  /* 0x000000001c1c7229 */ /* 0x000fca0000000018 */
[----:B------:R-:W-:Y:S01]  /*eca0*/  DFMA R30, R26, -UR16, R34 ;  /* 0x800000101a1e7c2b */ /* 0x000fe20008000022 */
[----:B------:R-:W-:Y:S01]  /*ecb0*/  UMOV UR16, 0x3b39803f ;  /* 0x3b39803f00107882 */ /* 0x000fe20000000000 */
[----:B------:R-:W-:-:S06]  /*ecc0*/  UMOV UR17, 0x3c7abc9e ;  /* 0x3c7abc9e00117882 */ /* 0x000fcc0000000000 */
[----:B------:R-:W-:Y:S01]  /*ecd0*/  DFMA R30, R26, -UR16, R30 ;  /* 0x800000101a1e7c2b */ /* 0x000fe2000800001e */
[----:B------:R-:W-:Y:S01]  /*ece0*/  UMOV UR16, 0x69ce2bdf ;  /* 0x69ce2bdf00107882 */ /* 0x000fe20000000000 */
[----:B------:R-:W-:Y:S01]  /*ecf0*/  IMAD.MOV.U32 R26, RZ, RZ, -0x35dec16 ;  /* 0xfca213eaff1a7424 */ /* 0x000fe200078e00ff */
[----:B------:R-:W-:Y:S01]  /*ed00*/  UMOV UR17, 0x3e5ade15 ;  /* 0x3e5ade1500117882 */ /* 0x000fe20000000000 */
[----:B------:R-:W-:-:S06]  /*ed10*/  IMAD.MOV.U32 R27, RZ, RZ, 0x3e928af3 ;  /* 0x3e928af3ff1b7424 */ /* 0x000fcc00078e00ff */
        /* <DEDUP_REMOVED lines=25> */
[----:B------:R-:W-:-:S08]  /*eeb0*/  DFMA R26, R30, R26, 1 ;  /* 0x3ff000001e1a742b */ /* 0x000fd0000000001a */
[----:B------:R-:W-:-:S10]  /*eec0*/  DFMA R26, R30, R26, 1 ;  /* 0x3ff000001e1a742b */ /* 0x000fd4000000001a */
[----:B------:R-:W-:Y:S01]  /*eed0*/  LEA R31, R32, R27, 0x14 ;  /* 0x0000001b201f7211 */ /* 0x000fe200078ea0ff */
[----:B------:R-:W-:Y:S01]  /*eee0*/  IMAD.MOV.U32 R30, RZ, RZ, R26 ;  /* 0x000000ffff1e7224 */ /* 0x000fe200078e001a */
[----:B------:R-:W-:Y:S06]  /*eef0*/  @!P0 BRA `(.L_x_171) ;  /* 0x0000000000308947 */ /* 0x000fec0003800000 */
[----:B------:R-:W-:Y:S01]  /*ef00*/  FSETP.GEU.AND P1, PT, |R35|, 4.2275390625, PT ;  /* 0x408748002300780b */ /* 0x000fe20003f2e200 */
[C---:B------:R-:W-:Y:S02]  /*ef10*/  DADD R30, R34.reuse, +INF ;  /* 0x7ff00000221e7429 */ /* 0x040fe40000000000 */
[----:B------:R-:W-:-:S08]  /*ef20*/  DSETP.GEU.AND P0, PT, R34, RZ, PT ;  /* 0x000000ff2200722a */ /* 0x000fd00003f0e000 */
[----:B------:R-:W-:Y:S02]  /*ef30*/  FSEL R30, R30, RZ, P0 ;  /* 0x000000ff1e1e7208 */ /* 0x000fe40000000000 */
[----:B------:R-:W-:Y:S02]  /*ef40*/  @!P1 LEA.HI R24, R32, R32, RZ, 0x1 ;  /* 0x0000002020189211 */ /* 0x000fe400078f08ff */
[----:B------:R-:W-:Y:S02]  /*ef50*/  FSEL R31, R31, RZ, P0 ;  /* 0x000000ff1f1f7208 */ /* 0x000fe40000000000 */
[----:B------:R-:W-:-:S05]  /*ef60*/  @!P1 SHF.R.S32.HI R24, RZ, 0x1, R24 ;  /* 0x00000001ff189819 */ /* 0x000fca0000011418 */
[----:B------:R-:W-:Y:S02]  /*ef70*/  @!P1 IMAD.IADD R25, R32, 0x1, -R24 ;  /* 0x0000000120199824 */ /* 0x000fe400078e0a18 */
[----:B------:R-:W-:Y:S01]  /*ef80*/  @!P1 IMAD R27, R24, 0x100000, R27 ;  /* 0x00100000181b9824 */ /* 0x000fe200078e021b */
[----:B------:R-:W-:Y:S02]  /*ef90*/  @!P1 MOV R24, RZ ;  /* 0x000000ff00189202 */ /* 0x000fe40000000f00 */
[----:B------:R-:W-:-:S06]  /*efa0*/  @!P1 LEA R25, R25, 0x3ff00000, 0x14 ;  /* 0x3ff0000019199811 */ /* 0x000fcc00078ea0ff */
[----:B------:R-:W-:-:S11]  /*efb0*/  @!P1 DMUL R30, R26, R24 ;  /* 0x000000181a1e9228 */ /* 0x000fd60000000000 */
.L_x_171:
[----:B------:R-:W-:Y:S01]  /*efc0*/  DFMA R28, R28, R30, R30 ;  /* 0x0000001e1c1c722b */ /* 0x000fe2000000001e */
[----:B------:R-:W-:Y:S01]  /*efd0*/  IMAD.MOV.U32 R26, RZ, RZ, R0 ;  /* 0x000000ffff1a7224 */ /* 0x000fe200078e0000 */
[----:B------:R-:W-:Y:S01]  /*efe0*/  DSETP.NEU.AND P0, PT, |R30|, +INF , PT ;  /* 0x7ff000001e00742a */ /* 0x000fe20003f0d200 */
[----:B------:R-:W-:-:S07]  /*eff0*/  IMAD.MOV.U32 R27, RZ, RZ, 0x0 ;  /* 0x00000000ff1b7424 */ /* 0x000fce00078e00ff */
[----:B------:R-:W-:Y:S02]  /*f000*/  FSEL R24, R30, R28, !P0 ;  /* 0x0000001c1e187208 */ /* 0x000fe40004000000 */
[----:B------:R-:W-:Y:S01]  /*f010*/  FSEL R28, R31, R29, !P0 ;  /* 0x0000001d1f1c7208 */ /* 0x000fe20004000000 */
[----:B------:R-:W-:Y:S06]  /*f020*/  RET.REL.NODEC R26 `(_Z9rt_kernelP6float3PfS1_S1_S0_S0_S0_S0_S0_S0_P6float2i) ;  /* 0xffffff0c1af47950 */ /* 0x000fec0003c3ffff */
.L_x_172:
[----:B------:R-:W-:-:S00]  /*f030*/  BRA `(.L_x_172) ;  /* 0xfffffffc00fc7947 */ /* 0x000fc0000383ffff */
[----:B------:R-:W-:-:S00]  /*f040*/  NOP ;  /* 0x0000000000007918 */ /* 0x000fc00000000000 */
        /* <DEDUP_REMOVED lines=11> */
.L_x_175:


//--------------------- .nv.global.init           --------------------------
	.section	.nv.global.init,"aw",@progbits
	.align	4
.nv.global.init:
	.type		__cudart_i2opi_f,@object
	.size		__cudart_i2opi_f,(.L_0 - __cudart_i2opi_f)
__cudart_i2opi_f:
        /*0000*/ 	.byte	0x41, 0x90, 0x43, 0x3c, 0x99, 0x95, 0x62, 0xdb, 0xc0, 0xdd, 0x34, 0xf5, 0xd1, 0x57, 0x27, 0xfc
        /*0010*/ 	.byte	0x29, 0x15, 0x44, 0x4e, 0x6e, 0x83, 0xf9, 0xa2
.L_0:


//--------------------- .nv.shared.reserved.0     --------------------------
	.section	.nv.shared.reserved.0,"aw",@nobits
	.weak		__nv_reservedSMEM_offset_0_alias
	.size		__nv_reservedSMEM_offset_0_alias, 0, 64
	.other		__nv_reservedSMEM_offset_0_alias,@"STO_CUDA_RESERVED_SHARED STV_DEFAULT"
__nv_reservedSMEM_offset_0_alias:
	.zero		0
	.zero		64


//--------------------- .nv.constant0._Z9rt_kernelP6float3PfS1_S1_S0_S0_S0_S0_S0_S0_P6float2i --------------------------
	.section	.nv.constant0._Z9rt_kernelP6float3PfS1_S1_S0_S0_S0_S0_S0_S0_P6float2i,"a",@progbits
	.sectionflags	@""
	.align	4
.nv.constant0._Z9rt_kernelP6float3PfS1_S1_S0_S0_S0_S0_S0_S0_P6float2i:
	.zero		988


//--------------------- SYMBOLS --------------------------

	.type		.nv.reservedSmem.offset0,@object
	.size		.nv.reservedSmem.offset0,0x4
